//
// Generated by NVIDIA NVVM Compiler
//
// Compiler Build ID: CL-36424714
// Cuda compilation tools, release 13.0, V13.0.88
// Based on NVVM 20.0.0
//

.version 9.0
.target sm_100
.address_size 64

	// .globl	_Z11sgemm_naiveiiiPfS_S_
.extern .func __assertfail
(
	.param .b64 __assertfail_param_0,
	.param .b64 __assertfail_param_1,
	.param .b32 __assertfail_param_2,
	.param .b64 __assertfail_param_3,
	.param .b64 __assertfail_param_4
)
;
// _ZZ27sgemm_naive_coalesced_tilediiiPfS_S_E2As has been demoted
// _ZZ27sgemm_naive_coalesced_tilediiiPfS_S_E2Bs has been demoted
.global .align 1 .b8 __unnamed_1[88] = {118, 111, 105, 100, 32, 115, 103, 101, 109, 109, 95, 110, 97, 105, 118, 101, 95, 99, 111, 97, 108, 101, 115, 99, 101, 100, 95, 116, 105, 108, 101, 100, 95, 98, 97, 116, 99, 104, 101, 100, 40, 105, 110, 116, 44, 32, 105, 110, 116, 44, 32, 105, 110, 116, 44, 32, 105, 110, 116, 44, 32, 102, 108, 111, 97, 116, 32, 42, 44, 32, 102, 108, 111, 97, 116, 32, 42, 44, 32, 102, 108, 111, 97, 116, 32, 42, 41};
// _ZZ35sgemm_naive_coalesced_tiled_batchediiiiPfS_S_E2As has been demoted
// _ZZ35sgemm_naive_coalesced_tiled_batchediiiiPfS_S_E2Bs has been demoted
.global .align 1 .b8 __unnamed_2[78] = {118, 111, 105, 100, 32, 115, 103, 101, 109, 109, 50, 68, 66, 108, 111, 99, 107, 116, 105, 108, 105, 110, 103, 40, 105, 110, 116, 44, 32, 105, 110, 116, 44, 32, 105, 110, 116, 44, 32, 99, 111, 110, 115, 116, 32, 102, 108, 111, 97, 116, 32, 42, 44, 32, 99, 111, 110, 115, 116, 32, 102, 108, 111, 97, 116, 32, 42, 44, 32, 102, 108, 111, 97, 116, 32, 42, 41};
// _ZZ18sgemm2DBlocktilingiiiPKfS0_PfE2As has been demoted
// _ZZ18sgemm2DBlocktilingiiiPKfS0_PfE2Bs has been demoted
.global .align 1 .b8 __unnamed_3[91] = {118, 111, 105, 100, 32, 115, 103, 101, 109, 109, 50, 68, 66, 108, 111, 99, 107, 116, 105, 108, 105, 110, 103, 95, 98, 97, 116, 99, 104, 101, 100, 40, 105, 110, 116, 44, 32, 105, 110, 116, 44, 32, 105, 110, 116, 44, 32, 105, 110, 116, 44, 32, 99, 111, 110, 115, 116, 32, 102, 108, 111, 97, 116, 32, 42, 44, 32, 99, 111, 110, 115, 116, 32, 102, 108, 111, 97, 116, 32, 42, 44, 32, 102, 108, 111, 97, 116, 32, 42, 41};
// _ZZ26sgemm2DBlocktiling_batchediiiiPKfS0_PfE2As has been demoted
// _ZZ26sgemm2DBlocktiling_batchediiiiPKfS0_PfE2Bs has been demoted
.global .align 1 .b8 $str[22] = {98, 108, 111, 99, 107, 115, 105, 122, 101, 32, 61, 61, 32, 116, 105, 108, 101, 115, 105, 122, 101};
.global .align 1 .b8 $str$1[27] = {47, 116, 109, 112, 47, 115, 97, 115, 115, 95, 99, 117, 95, 105, 121, 102, 114, 100, 105, 104, 119, 47, 107, 46, 99, 117};
.global .align 1 .b8 $str$2[34] = {110, 117, 109, 84, 104, 114, 101, 97, 100, 115, 66, 108, 111, 99, 107, 116, 105, 108, 101, 32, 61, 61, 32, 98, 108, 111, 99, 107, 68, 105, 109, 46, 120};

.visible .entry _Z11sgemm_naiveiiiPfS_S_(
	.param .u32 _Z11sgemm_naiveiiiPfS_S__param_0,
	.param .u32 _Z11sgemm_naiveiiiPfS_S__param_1,
	.param .u32 _Z11sgemm_naiveiiiPfS_S__param_2,
	.param .u64 .ptr .align 1 _Z11sgemm_naiveiiiPfS_S__param_3,
	.param .u64 .ptr .align 1 _Z11sgemm_naiveiiiPfS_S__param_4,
	.param .u64 .ptr .align 1 _Z11sgemm_naiveiiiPfS_S__param_5
)
{
	.reg .pred 	%p<13>;
	.reg .b32 	%r<94>;
	.reg .b32 	%f<68>;
	.reg .b64 	%rd<69>;

	ld.param.u32 	%r46, [_Z11sgemm_naiveiiiPfS_S__param_0];
	ld.param.u32 	%r47, [_Z11sgemm_naiveiiiPfS_S__param_1];
	ld.param.u32 	%r45, [_Z11sgemm_naiveiiiPfS_S__param_2];
	ld.param.u64 	%rd4, [_Z11sgemm_naiveiiiPfS_S__param_3];
	ld.param.u64 	%rd5, [_Z11sgemm_naiveiiiPfS_S__param_4];
	ld.param.u64 	%rd3, [_Z11sgemm_naiveiiiPfS_S__param_5];
	cvta.to.global.u64 	%rd1, %rd5;
	cvta.to.global.u64 	%rd2, %rd4;
	mov.u32 	%r48, %ctaid.x;
	mov.u32 	%r49, %ntid.x;
	mov.u32 	%r50, %tid.x;
	mad.lo.s32 	%r1, %r48, %r49, %r50;
	mov.u32 	%r51, %ctaid.y;
	mov.u32 	%r52, %ntid.y;
	mul.lo.s32 	%r2, %r51, %r52;
	mov.u32 	%r3, %tid.y;
	add.s32 	%r53, %r2, %r3;
	setp.ge.u32 	%p1, %r1, %r46;
	setp.ge.u32 	%p2, %r53, %r47;
	or.pred  	%p3, %p1, %p2;
	@%p3 bra 	$L__BB0_14;
	setp.lt.s32 	%p4, %r45, 1;
	mov.f32 	%f67, 0f00000000;
	@%p4 bra 	$L__BB0_13;
	mul.lo.s32 	%r5, %r45, %r1;
	and.b32  	%r6, %r45, 7;
	setp.lt.u32 	%p5, %r45, 8;
	mov.f32 	%f67, 0f00000000;
	mov.b32 	%r92, 0;
	@%p5 bra 	$L__BB0_5;
	and.b32  	%r92, %r45, 2147483640;
	neg.s32 	%r90, %r92;
	add.s32 	%r55, %r3, %r47;
	add.s32 	%r89, %r55, %r2;
	shl.b32 	%r10, %r47, 3;
	shl.b32 	%r56, %r47, 1;
	add.s32 	%r88, %r53, %r56;
	mad.lo.s32 	%r87, %r47, 3, %r53;
	shl.b32 	%r57, %r47, 2;
	add.s32 	%r86, %r53, %r57;
	mad.lo.s32 	%r85, %r47, 5, %r53;
	mad.lo.s32 	%r84, %r47, 6, %r53;
	mad.lo.s32 	%r83, %r47, 7, %r53;
	add.s32 	%r81, %r5, 3;
	mov.f32 	%f67, 0f00000000;
	mov.u32 	%r82, %r53;
$L__BB0_4:
	.pragma "nounroll";
	add.s32 	%r58, %r81, -3;
	mul.wide.u32 	%rd6, %r58, 4;
	add.s64 	%rd7, %rd2, %rd6;
	ld.global.f32 	%f17, [%rd7];
	mul.wide.u32 	%rd8, %r82, 4;
	add.s64 	%rd9, %rd1, %rd8;
	ld.global.f32 	%f18, [%rd9];
	fma.rn.f32 	%f19, %f17, %f18, %f67;
	add.s32 	%r59, %r81, -2;
	mul.wide.u32 	%rd10, %r59, 4;
	add.s64 	%rd11, %rd2, %rd10;
	ld.global.f32 	%f20, [%rd11];
	mul.wide.u32 	%rd12, %r89, 4;
	add.s64 	%rd13, %rd1, %rd12;
	ld.global.f32 	%f21, [%rd13];
	fma.rn.f32 	%f22, %f20, %f21, %f19;
	add.s32 	%r60, %r81, -1;
	mul.wide.u32 	%rd14, %r60, 4;
	add.s64 	%rd15, %rd2, %rd14;
	ld.global.f32 	%f23, [%rd15];
	mul.wide.u32 	%rd16, %r88, 4;
	add.s64 	%rd17, %rd1, %rd16;
	ld.global.f32 	%f24, [%rd17];
	fma.rn.f32 	%f25, %f23, %f24, %f22;
	add.s32 	%r61, %r81, 4;
	mul.wide.u32 	%rd18, %r81, 4;
	add.s64 	%rd19, %rd2, %rd18;
	ld.global.f32 	%f26, [%rd19];
	mul.wide.u32 	%rd20, %r87, 4;
	add.s64 	%rd21, %rd1, %rd20;
	ld.global.f32 	%f27, [%rd21];
	fma.rn.f32 	%f28, %f26, %f27, %f25;
	add.s32 	%r62, %r81, 1;
	mul.wide.u32 	%rd22, %r62, 4;
	add.s64 	%rd23, %rd2, %rd22;
	ld.global.f32 	%f29, [%rd23];
	mul.wide.u32 	%rd24, %r86, 4;
	add.s64 	%rd25, %rd1, %rd24;
	ld.global.f32 	%f30, [%rd25];
	fma.rn.f32 	%f31, %f29, %f30, %f28;
	add.s32 	%r63, %r81, 2;
	mul.wide.u32 	%rd26, %r63, 4;
	add.s64 	%rd27, %rd2, %rd26;
	ld.global.f32 	%f32, [%rd27];
	mul.wide.u32 	%rd28, %r85, 4;
	add.s64 	%rd29, %rd1, %rd28;
	ld.global.f32 	%f33, [%rd29];
	fma.rn.f32 	%f34, %f32, %f33, %f31;
	add.s32 	%r64, %r81, 3;
	mul.wide.u32 	%rd30, %r64, 4;
	add.s64 	%rd31, %rd2, %rd30;
	ld.global.f32 	%f35, [%rd31];
	mul.wide.u32 	%rd32, %r84, 4;
	add.s64 	%rd33, %rd1, %rd32;
	ld.global.f32 	%f36, [%rd33];
	fma.rn.f32 	%f37, %f35, %f36, %f34;
	mul.wide.u32 	%rd34, %r61, 4;
	add.s64 	%rd35, %rd2, %rd34;
	ld.global.f32 	%f38, [%rd35];
	mul.wide.u32 	%rd36, %r83, 4;
	add.s64 	%rd37, %rd1, %rd36;
	ld.global.f32 	%f39, [%rd37];
	fma.rn.f32 	%f67, %f38, %f39, %f37;
	add.s32 	%r90, %r90, 8;
	add.s32 	%r89, %r89, %r10;
	add.s32 	%r88, %r88, %r10;
	add.s32 	%r87, %r87, %r10;
	add.s32 	%r86, %r86, %r10;
	add.s32 	%r85, %r85, %r10;
	add.s32 	%r84, %r84, %r10;
	add.s32 	%r83, %r83, %r10;
	add.s32 	%r82, %r82, %r10;
	add.s32 	%r81, %r81, 8;
	setp.ne.s32 	%p6, %r90, 0;
	@%p6 bra 	$L__BB0_4;
$L__BB0_5:
	setp.eq.s32 	%p7, %r6, 0;
	@%p7 bra 	$L__BB0_13;
	and.b32  	%r39, %r45, 3;
	setp.lt.u32 	%p8, %r6, 4;
	@%p8 bra 	$L__BB0_8;
	add.s32 	%r65, %r92, %r5;
	mul.wide.u32 	%rd38, %r65, 4;
	add.s64 	%rd39, %rd2, %rd38;
	ld.global.f32 	%f41, [%rd39];
	mad.lo.s32 	%r66, %r92, %r47, %r53;
	mul.wide.u32 	%rd40, %r66, 4;
	add.s64 	%rd41, %rd1, %rd40;
	ld.global.f32 	%f42, [%rd41];
	fma.rn.f32 	%f43, %f41, %f42, %f67;
	add.s32 	%r67, %r65, 1;
	mul.wide.u32 	%rd42, %r67, 4;
	add.s64 	%rd43, %rd2, %rd42;
	ld.global.f32 	%f44, [%rd43];
	add.s32 	%r68, %r66, %r47;
	mul.wide.u32 	%rd44, %r68, 4;
	add.s64 	%rd45, %rd1, %rd44;
	ld.global.f32 	%f45, [%rd45];
	fma.rn.f32 	%f46, %f44, %f45, %f43;
	add.s32 	%r69, %r65, 2;
	mul.wide.u32 	%rd46, %r69, 4;
	add.s64 	%rd47, %rd2, %rd46;
	ld.global.f32 	%f47, [%rd47];
	add.s32 	%r70, %r68, %r47;
	mul.wide.u32 	%rd48, %r70, 4;
	add.s64 	%rd49, %rd1, %rd48;
	ld.global.f32 	%f48, [%rd49];
	fma.rn.f32 	%f49, %f47, %f48, %f46;
	add.s32 	%r71, %r65, 3;
	mul.wide.u32 	%rd50, %r71, 4;
	add.s64 	%rd51, %rd2, %rd50;
	ld.global.f32 	%f50, [%rd51];
	add.s32 	%r72, %r70, %r47;
	mul.wide.u32 	%rd52, %r72, 4;
	add.s64 	%rd53, %rd1, %rd52;
	ld.global.f32 	%f51, [%rd53];
	fma.rn.f32 	%f67, %f50, %f51, %f49;
	add.s32 	%r92, %r92, 4;
$L__BB0_8:
	setp.eq.s32 	%p9, %r39, 0;
	@%p9 bra 	$L__BB0_13;
	setp.eq.s32 	%p10, %r39, 1;
	@%p10 bra 	$L__BB0_11;
	add.s32 	%r73, %r92, %r5;
	mul.wide.u32 	%rd54, %r73, 4;
	add.s64 	%rd55, %rd2, %rd54;
	ld.global.f32 	%f53, [%rd55];
	mad.lo.s32 	%r74, %r92, %r47, %r53;
	mul.wide.u32 	%rd56, %r74, 4;
	add.s64 	%rd57, %rd1, %rd56;
	ld.global.f32 	%f54, [%rd57];
	fma.rn.f32 	%f55, %f53, %f54, %f67;
	add.s32 	%r75, %r73, 1;
	mul.wide.u32 	%rd58, %r75, 4;
	add.s64 	%rd59, %rd2, %rd58;
	ld.global.f32 	%f56, [%rd59];
	add.s32 	%r76, %r74, %r47;
	mul.wide.u32 	%rd60, %r76, 4;
	add.s64 	%rd61, %rd1, %rd60;
	ld.global.f32 	%f57, [%rd61];
	fma.rn.f32 	%f67, %f56, %f57, %f55;
	add.s32 	%r92, %r92, 2;
$L__BB0_11:
	and.b32  	%r77, %r45, 1;
	setp.eq.b32 	%p11, %r77, 1;
	not.pred 	%p12, %p11;
	@%p12 bra 	$L__BB0_13;
	add.s32 	%r78, %r92, %r5;
	mul.wide.u32 	%rd62, %r78, 4;
	add.s64 	%rd63, %rd2, %rd62;
	ld.global.f32 	%f58, [%rd63];
	mad.lo.s32 	%r79, %r92, %r47, %r53;
	mul.wide.u32 	%rd64, %r79, 4;
	add.s64 	%rd65, %rd1, %rd64;
	ld.global.f32 	%f59, [%rd65];
	fma.rn.f32 	%f67, %f58, %f59, %f67;
$L__BB0_13:
	mad.lo.s32 	%r80, %r47, %r1, %r53;
	cvta.to.global.u64 	%rd66, %rd3;
	mul.wide.u32 	%rd67, %r80, 4;
	add.s64 	%rd68, %rd66, %rd67;
	st.global.f32 	[%rd68], %f67;
$L__BB0_14:
	ret;

}
	// .globl	_Z19sgemm_naive_batchediiiiPfS_S_
.visible .entry _Z19sgemm_naive_batchediiiiPfS_S_(
	.param .u32 _Z19sgemm_naive_batchediiiiPfS_S__param_0,
	.param .u32 _Z19sgemm_naive_batchediiiiPfS_S__param_1,
	.param .u32 _Z19sgemm_naive_batchediiiiPfS_S__param_2,
	.param .u32 _Z19sgemm_naive_batchediiiiPfS_S__param_3,
	.param .u64 .ptr .align 1 _Z19sgemm_naive_batchediiiiPfS_S__param_4,
	.param .u64 .ptr .align 1 _Z19sgemm_naive_batchediiiiPfS_S__param_5,
	.param .u64 .ptr .align 1 _Z19sgemm_naive_batchediiiiPfS_S__param_6
)
{
	.reg .pred 	%p<14>;
	.reg .b32 	%r<111>;
	.reg .b32 	%f<68>;
	.reg .b64 	%rd<70>;

	ld.param.u32 	%r51, [_Z19sgemm_naive_batchediiiiPfS_S__param_0];
	ld.param.u32 	%r48, [_Z19sgemm_naive_batchediiiiPfS_S__param_1];
	ld.param.u32 	%r49, [_Z19sgemm_naive_batchediiiiPfS_S__param_2];
	ld.param.u32 	%r50, [_Z19sgemm_naive_batchediiiiPfS_S__param_3];
	ld.param.u64 	%rd4, [_Z19sgemm_naive_batchediiiiPfS_S__param_4];
	ld.param.u64 	%rd5, [_Z19sgemm_naive_batchediiiiPfS_S__param_5];
	cvta.to.global.u64 	%rd1, %rd5;
	cvta.to.global.u64 	%rd2, %rd4;
	mov.u32 	%r52, %ctaid.x;
	mov.u32 	%r53, %ntid.x;
	mov.u32 	%r54, %tid.x;
	mad.lo.s32 	%r1, %r52, %r53, %r54;
	mov.u32 	%r55, %ctaid.y;
	mov.u32 	%r56, %ntid.y;
	mul.lo.s32 	%r2, %r55, %r56;
	mov.u32 	%r3, %tid.y;
	add.s32 	%r4, %r2, %r3;
	mov.u32 	%r57, %ctaid.z;
	mov.u32 	%r58, %ntid.z;
	mov.u32 	%r59, %tid.z;
	mad.lo.s32 	%r5, %r57, %r58, %r59;
	mul.lo.s32 	%r6, %r48, %r5;
	mul.lo.s32 	%r7, %r50, %r5;
	setp.ge.u32 	%p1, %r5, %r51;
	@%p1 bra 	$L__BB1_15;
	setp.ge.u32 	%p2, %r1, %r48;
	setp.ge.u32 	%p3, %r4, %r49;
	or.pred  	%p4, %p2, %p3;
	@%p4 bra 	$L__BB1_15;
	setp.lt.s32 	%p5, %r50, 1;
	mov.f32 	%f67, 0f00000000;
	@%p5 bra 	$L__BB1_14;
	add.s32 	%r61, %r6, %r1;
	mul.lo.s32 	%r8, %r61, %r50;
	and.b32  	%r9, %r50, 7;
	setp.lt.u32 	%p6, %r50, 8;
	mov.f32 	%f67, 0f00000000;
	mov.b32 	%r109, 0;
	@%p6 bra 	$L__BB1_6;
	and.b32  	%r109, %r50, 2147483640;
	neg.s32 	%r107, %r109;
	add.s32 	%r106, %r8, 3;
	mad.lo.s32 	%r62, %r49, %r7, %r49;
	add.s32 	%r105, %r4, %r62;
	shl.b32 	%r14, %r49, 3;
	add.s32 	%r63, %r7, 2;
	mad.lo.s32 	%r104, %r49, %r63, %r4;
	add.s32 	%r64, %r7, 3;
	mad.lo.s32 	%r103, %r49, %r64, %r4;
	add.s32 	%r65, %r7, 4;
	mad.lo.s32 	%r102, %r49, %r65, %r4;
	add.s32 	%r66, %r7, 5;
	mad.lo.s32 	%r101, %r49, %r66, %r4;
	add.s32 	%r67, %r7, 6;
	mad.lo.s32 	%r100, %r49, %r67, %r4;
	add.s32 	%r68, %r7, 7;
	mad.lo.s32 	%r99, %r49, %r68, %r4;
	mul.lo.s32 	%r69, %r50, %r49;
	mad.lo.s32 	%r70, %r69, %r5, %r3;
	add.s32 	%r98, %r70, %r2;
	mov.f32 	%f67, 0f00000000;
$L__BB1_5:
	.pragma "nounroll";
	add.s32 	%r71, %r106, -3;
	mul.wide.u32 	%rd6, %r71, 4;
	add.s64 	%rd7, %rd2, %rd6;
	ld.global.f32 	%f17, [%rd7];
	mul.wide.u32 	%rd8, %r98, 4;
	add.s64 	%rd9, %rd1, %rd8;
	ld.global.f32 	%f18, [%rd9];
	fma.rn.f32 	%f19, %f17, %f18, %f67;
	add.s32 	%r72, %r106, -2;
	mul.wide.u32 	%rd10, %r72, 4;
	add.s64 	%rd11, %rd2, %rd10;
	ld.global.f32 	%f20, [%rd11];
	mul.wide.u32 	%rd12, %r105, 4;
	add.s64 	%rd13, %rd1, %rd12;
	ld.global.f32 	%f21, [%rd13];
	fma.rn.f32 	%f22, %f20, %f21, %f19;
	add.s32 	%r73, %r106, -1;
	mul.wide.u32 	%rd14, %r73, 4;
	add.s64 	%rd15, %rd2, %rd14;
	ld.global.f32 	%f23, [%rd15];
	mul.wide.u32 	%rd16, %r104, 4;
	add.s64 	%rd17, %rd1, %rd16;
	ld.global.f32 	%f24, [%rd17];
	fma.rn.f32 	%f25, %f23, %f24, %f22;
	add.s32 	%r74, %r106, 4;
	mul.wide.u32 	%rd18, %r106, 4;
	add.s64 	%rd19, %rd2, %rd18;
	ld.global.f32 	%f26, [%rd19];
	mul.wide.u32 	%rd20, %r103, 4;
	add.s64 	%rd21, %rd1, %rd20;
	ld.global.f32 	%f27, [%rd21];
	fma.rn.f32 	%f28, %f26, %f27, %f25;
	add.s32 	%r75, %r106, 1;
	mul.wide.u32 	%rd22, %r75, 4;
	add.s64 	%rd23, %rd2, %rd22;
	ld.global.f32 	%f29, [%rd23];
	mul.wide.u32 	%rd24, %r102, 4;
	add.s64 	%rd25, %rd1, %rd24;
	ld.global.f32 	%f30, [%rd25];
	fma.rn.f32 	%f31, %f29, %f30, %f28;
	add.s32 	%r76, %r106, 2;
	mul.wide.u32 	%rd26, %r76, 4;
	add.s64 	%rd27, %rd2, %rd26;
	ld.global.f32 	%f32, [%rd27];
	mul.wide.u32 	%rd28, %r101, 4;
	add.s64 	%rd29, %rd1, %rd28;
	ld.global.f32 	%f33, [%rd29];
	fma.rn.f32 	%f34, %f32, %f33, %f31;
	add.s32 	%r77, %r106, 3;
	mul.wide.u32 	%rd30, %r77, 4;
	add.s64 	%rd31, %rd2, %rd30;
	ld.global.f32 	%f35, [%rd31];
	mul.wide.u32 	%rd32, %r100, 4;
	add.s64 	%rd33, %rd1, %rd32;
	ld.global.f32 	%f36, [%rd33];
	fma.rn.f32 	%f37, %f35, %f36, %f34;
	mul.wide.u32 	%rd34, %r74, 4;
	add.s64 	%rd35, %rd2, %rd34;
	ld.global.f32 	%f38, [%rd35];
	mul.wide.u32 	%rd36, %r99, 4;
	add.s64 	%rd37, %rd1, %rd36;
	ld.global.f32 	%f39, [%rd37];
	fma.rn.f32 	%f67, %f38, %f39, %f37;
	add.s32 	%r107, %r107, 8;
	add.s32 	%r106, %r106, 8;
	add.s32 	%r105, %r105, %r14;
	add.s32 	%r104, %r104, %r14;
	add.s32 	%r103, %r103, %r14;
	add.s32 	%r102, %r102, %r14;
	add.s32 	%r101, %r101, %r14;
	add.s32 	%r100, %r100, %r14;
	add.s32 	%r99, %r99, %r14;
	add.s32 	%r98, %r98, %r14;
	setp.ne.s32 	%p7, %r107, 0;
	@%p7 bra 	$L__BB1_5;
$L__BB1_6:
	setp.eq.s32 	%p8, %r9, 0;
	@%p8 bra 	$L__BB1_14;
	and.b32  	%r43, %r50, 3;
	setp.lt.u32 	%p9, %r9, 4;
	@%p9 bra 	$L__BB1_9;
	add.s32 	%r78, %r109, %r8;
	mul.wide.u32 	%rd38, %r78, 4;
	add.s64 	%rd39, %rd2, %rd38;
	ld.global.f32 	%f41, [%rd39];
	add.s32 	%r79, %r109, %r7;
	mad.lo.s32 	%r80, %r79, %r49, %r4;
	mul.wide.u32 	%rd40, %r80, 4;
	add.s64 	%rd41, %rd1, %rd40;
	ld.global.f32 	%f42, [%rd41];
	fma.rn.f32 	%f43, %f41, %f42, %f67;
	add.s32 	%r81, %r78, 1;
	mul.wide.u32 	%rd42, %r81, 4;
	add.s64 	%rd43, %rd2, %rd42;
	ld.global.f32 	%f44, [%rd43];
	add.s32 	%r82, %r80, %r49;
	mul.wide.u32 	%rd44, %r82, 4;
	add.s64 	%rd45, %rd1, %rd44;
	ld.global.f32 	%f45, [%rd45];
	fma.rn.f32 	%f46, %f44, %f45, %f43;
	add.s32 	%r83, %r78, 2;
	mul.wide.u32 	%rd46, %r83, 4;
	add.s64 	%rd47, %rd2, %rd46;
	ld.global.f32 	%f47, [%rd47];
	add.s32 	%r84, %r82, %r49;
	mul.wide.u32 	%rd48, %r84, 4;
	add.s64 	%rd49, %rd1, %rd48;
	ld.global.f32 	%f48, [%rd49];
	fma.rn.f32 	%f49, %f47, %f48, %f46;
	add.s32 	%r85, %r78, 3;
	mul.wide.u32 	%rd50, %r85, 4;
	add.s64 	%rd51, %rd2, %rd50;
	ld.global.f32 	%f50, [%rd51];
	add.s32 	%r86, %r84, %r49;
	mul.wide.u32 	%rd52, %r86, 4;
	add.s64 	%rd53, %rd1, %rd52;
	ld.global.f32 	%f51, [%rd53];
	fma.rn.f32 	%f67, %f50, %f51, %f49;
	add.s32 	%r109, %r109, 4;
$L__BB1_9:
	setp.eq.s32 	%p10, %r43, 0;
	@%p10 bra 	$L__BB1_14;
	setp.eq.s32 	%p11, %r43, 1;
	@%p11 bra 	$L__BB1_12;
	add.s32 	%r87, %r109, %r8;
	mul.wide.u32 	%rd54, %r87, 4;
	add.s64 	%rd55, %rd2, %rd54;
	ld.global.f32 	%f53, [%rd55];
	add.s32 	%r88, %r109, %r7;
	mad.lo.s32 	%r89, %r88, %r49, %r4;
	mul.wide.u32 	%rd56, %r89, 4;
	add.s64 	%rd57, %rd1, %rd56;
	ld.global.f32 	%f54, [%rd57];
	fma.rn.f32 	%f55, %f53, %f54, %f67;
	add.s32 	%r90, %r87, 1;
	mul.wide.u32 	%rd58, %r90, 4;
	add.s64 	%rd59, %rd2, %rd58;
	ld.global.f32 	%f56, [%rd59];
	add.s32 	%r91, %r89, %r49;
	mul.wide.u32 	%rd60, %r91, 4;
	add.s64 	%rd61, %rd1, %rd60;
	ld.global.f32 	%f57, [%rd61];
	fma.rn.f32 	%f67, %f56, %f57, %f55;
	add.s32 	%r109, %r109, 2;
$L__BB1_12:
	and.b32  	%r92, %r50, 1;
	setp.eq.b32 	%p12, %r92, 1;
	not.pred 	%p13, %p12;
	@%p13 bra 	$L__BB1_14;
	add.s32 	%r93, %r109, %r8;
	mul.wide.u32 	%rd62, %r93, 4;
	add.s64 	%rd63, %rd2, %rd62;
	ld.global.f32 	%f58, [%rd63];
	add.s32 	%r94, %r109, %r7;
	mad.lo.s32 	%r95, %r94, %r49, %r4;
	mul.wide.u32 	%rd64, %r95, 4;
	add.s64 	%rd65, %rd1, %rd64;
	ld.global.f32 	%f59, [%rd65];
	fma.rn.f32 	%f67, %f58, %f59, %f67;
$L__BB1_14:
	ld.param.u64 	%rd69, [_Z19sgemm_naive_batchediiiiPfS_S__param_6];
	add.s32 	%r96, %r6, %r1;
	mad.lo.s32 	%r97, %r96, %r49, %r4;
	cvta.to.global.u64 	%rd66, %rd69;
	mul.wide.u32 	%rd67, %r97, 4;
	add.s64 	%rd68, %rd66, %rd67;
	st.global.f32 	[%rd68], %f67;
$L__BB1_15:
	ret;

}
	// .globl	_Z21sgemm_naive_coalescediiiPfS_S_
.visible .entry _Z21sgemm_naive_coalescediiiPfS_S_(
	.param .u32 _Z21sgemm_naive_coalescediiiPfS_S__param_0,
	.param .u32 _Z21sgemm_naive_coalescediiiPfS_S__param_1,
	.param .u32 _Z21sgemm_naive_coalescediiiPfS_S__param_2,
	.param .u64 .ptr .align 1 _Z21sgemm_naive_coalescediiiPfS_S__param_3,
	.param .u64 .ptr .align 1 _Z21sgemm_naive_coalescediiiPfS_S__param_4,
	.param .u64 .ptr .align 1 _Z21sgemm_naive_coalescediiiPfS_S__param_5
)
{
	.reg .pred 	%p<13>;
	.reg .b32 	%r<94>;
	.reg .b32 	%f<68>;
	.reg .b64 	%rd<69>;

	ld.param.u32 	%r46, [_Z21sgemm_naive_coalescediiiPfS_S__param_0];
	ld.param.u32 	%r44, [_Z21sgemm_naive_coalescediiiPfS_S__param_1];
	ld.param.u32 	%r45, [_Z21sgemm_naive_coalescediiiPfS_S__param_2];
	ld.param.u64 	%rd4, [_Z21sgemm_naive_coalescediiiPfS_S__param_3];
	ld.param.u64 	%rd5, [_Z21sgemm_naive_coalescediiiPfS_S__param_4];
	ld.param.u64 	%rd3, [_Z21sgemm_naive_coalescediiiPfS_S__param_5];
	cvta.to.global.u64 	%rd1, %rd5;
	cvta.to.global.u64 	%rd2, %rd4;
	mov.u32 	%r48, %ctaid.x;
	mov.u32 	%r49, %ntid.x;
	mul.lo.s32 	%r1, %r48, %r49;
	mov.u32 	%r2, %tid.x;
	add.s32 	%r3, %r1, %r2;
	mov.u32 	%r50, %ctaid.y;
	mov.u32 	%r51, %ntid.y;
	mov.u32 	%r52, %tid.y;
	mad.lo.s32 	%r53, %r50, %r51, %r52;
	setp.ge.u32 	%p1, %r3, %r44;
	setp.ge.u32 	%p2, %r53, %r46;
	or.pred  	%p3, %p1, %p2;
	@%p3 bra 	$L__BB2_14;
	setp.lt.s32 	%p4, %r45, 1;
	mov.f32 	%f67, 0f00000000;
	@%p4 bra 	$L__BB2_13;
	mul.lo.s32 	%r5, %r45, %r53;
	and.b32  	%r6, %r45, 7;
	setp.lt.u32 	%p5, %r45, 8;
	mov.f32 	%f67, 0f00000000;
	mov.b32 	%r92, 0;
	@%p5 bra 	$L__BB2_5;
	and.b32  	%r92, %r45, 2147483640;
	neg.s32 	%r90, %r92;
	add.s32 	%r55, %r2, %r44;
	add.s32 	%r89, %r55, %r1;
	shl.b32 	%r10, %r44, 3;
	shl.b32 	%r56, %r44, 1;
	add.s32 	%r88, %r3, %r56;
	mad.lo.s32 	%r87, %r44, 3, %r3;
	shl.b32 	%r57, %r44, 2;
	add.s32 	%r86, %r3, %r57;
	mad.lo.s32 	%r85, %r44, 5, %r3;
	mad.lo.s32 	%r84, %r44, 6, %r3;
	mad.lo.s32 	%r83, %r44, 7, %r3;
	add.s32 	%r81, %r5, 3;
	mov.f32 	%f67, 0f00000000;
	mov.u32 	%r82, %r3;
$L__BB2_4:
	.pragma "nounroll";
	add.s32 	%r58, %r81, -3;
	mul.wide.u32 	%rd6, %r58, 4;
	add.s64 	%rd7, %rd2, %rd6;
	ld.global.f32 	%f17, [%rd7];
	mul.wide.u32 	%rd8, %r82, 4;
	add.s64 	%rd9, %rd1, %rd8;
	ld.global.f32 	%f18, [%rd9];
	fma.rn.f32 	%f19, %f17, %f18, %f67;
	add.s32 	%r59, %r81, -2;
	mul.wide.u32 	%rd10, %r59, 4;
	add.s64 	%rd11, %rd2, %rd10;
	ld.global.f32 	%f20, [%rd11];
	mul.wide.u32 	%rd12, %r89, 4;
	add.s64 	%rd13, %rd1, %rd12;
	ld.global.f32 	%f21, [%rd13];
	fma.rn.f32 	%f22, %f20, %f21, %f19;
	add.s32 	%r60, %r81, -1;
	mul.wide.u32 	%rd14, %r60, 4;
	add.s64 	%rd15, %rd2, %rd14;
	ld.global.f32 	%f23, [%rd15];
	mul.wide.u32 	%rd16, %r88, 4;
	add.s64 	%rd17, %rd1, %rd16;
	ld.global.f32 	%f24, [%rd17];
	fma.rn.f32 	%f25, %f23, %f24, %f22;
	add.s32 	%r61, %r81, 4;
	mul.wide.u32 	%rd18, %r81, 4;
	add.s64 	%rd19, %rd2, %rd18;
	ld.global.f32 	%f26, [%rd19];
	mul.wide.u32 	%rd20, %r87, 4;
	add.s64 	%rd21, %rd1, %rd20;
	ld.global.f32 	%f27, [%rd21];
	fma.rn.f32 	%f28, %f26, %f27, %f25;
	add.s32 	%r62, %r81, 1;
	mul.wide.u32 	%rd22, %r62, 4;
	add.s64 	%rd23, %rd2, %rd22;
	ld.global.f32 	%f29, [%rd23];
	mul.wide.u32 	%rd24, %r86, 4;
	add.s64 	%rd25, %rd1, %rd24;
	ld.global.f32 	%f30, [%rd25];
	fma.rn.f32 	%f31, %f29, %f30, %f28;
	add.s32 	%r63, %r81, 2;
	mul.wide.u32 	%rd26, %r63, 4;
	add.s64 	%rd27, %rd2, %rd26;
	ld.global.f32 	%f32, [%rd27];
	mul.wide.u32 	%rd28, %r85, 4;
	add.s64 	%rd29, %rd1, %rd28;
	ld.global.f32 	%f33, [%rd29];
	fma.rn.f32 	%f34, %f32, %f33, %f31;
	add.s32 	%r64, %r81, 3;
	mul.wide.u32 	%rd30, %r64, 4;
	add.s64 	%rd31, %rd2, %rd30;
	ld.global.f32 	%f35, [%rd31];
	mul.wide.u32 	%rd32, %r84, 4;
	add.s64 	%rd33, %rd1, %rd32;
	ld.global.f32 	%f36, [%rd33];
	fma.rn.f32 	%f37, %f35, %f36, %f34;
	mul.wide.u32 	%rd34, %r61, 4;
	add.s64 	%rd35, %rd2, %rd34;
	ld.global.f32 	%f38, [%rd35];
	mul.wide.u32 	%rd36, %r83, 4;
	add.s64 	%rd37, %rd1, %rd36;
	ld.global.f32 	%f39, [%rd37];
	fma.rn.f32 	%f67, %f38, %f39, %f37;
	add.s32 	%r90, %r90, 8;
	add.s32 	%r89, %r89, %r10;
	add.s32 	%r88, %r88, %r10;
	add.s32 	%r87, %r87, %r10;
	add.s32 	%r86, %r86, %r10;
	add.s32 	%r85, %r85, %r10;
	add.s32 	%r84, %r84, %r10;
	add.s32 	%r83, %r83, %r10;
	add.s32 	%r82, %r82, %r10;
	add.s32 	%r81, %r81, 8;
	setp.ne.s32 	%p6, %r90, 0;
	@%p6 bra 	$L__BB2_4;
$L__BB2_5:
	setp.eq.s32 	%p7, %r6, 0;
	@%p7 bra 	$L__BB2_13;
	and.b32  	%r39, %r45, 3;
	setp.lt.u32 	%p8, %r6, 4;
	@%p8 bra 	$L__BB2_8;
	add.s32 	%r65, %r92, %r5;
	mul.wide.u32 	%rd38, %r65, 4;
	add.s64 	%rd39, %rd2, %rd38;
	ld.global.f32 	%f41, [%rd39];
	mad.lo.s32 	%r66, %r92, %r44, %r3;
	mul.wide.u32 	%rd40, %r66, 4;
	add.s64 	%rd41, %rd1, %rd40;
	ld.global.f32 	%f42, [%rd41];
	fma.rn.f32 	%f43, %f41, %f42, %f67;
	add.s32 	%r67, %r65, 1;
	mul.wide.u32 	%rd42, %r67, 4;
	add.s64 	%rd43, %rd2, %rd42;
	ld.global.f32 	%f44, [%rd43];
	add.s32 	%r68, %r66, %r44;
	mul.wide.u32 	%rd44, %r68, 4;
	add.s64 	%rd45, %rd1, %rd44;
	ld.global.f32 	%f45, [%rd45];
	fma.rn.f32 	%f46, %f44, %f45, %f43;
	add.s32 	%r69, %r65, 2;
	mul.wide.u32 	%rd46, %r69, 4;
	add.s64 	%rd47, %rd2, %rd46;
	ld.global.f32 	%f47, [%rd47];
	add.s32 	%r70, %r68, %r44;
	mul.wide.u32 	%rd48, %r70, 4;
	add.s64 	%rd49, %rd1, %rd48;
	ld.global.f32 	%f48, [%rd49];
	fma.rn.f32 	%f49, %f47, %f48, %f46;
	add.s32 	%r71, %r65, 3;
	mul.wide.u32 	%rd50, %r71, 4;
	add.s64 	%rd51, %rd2, %rd50;
	ld.global.f32 	%f50, [%rd51];
	add.s32 	%r72, %r70, %r44;
	mul.wide.u32 	%rd52, %r72, 4;
	add.s64 	%rd53, %rd1, %rd52;
	ld.global.f32 	%f51, [%rd53];
	fma.rn.f32 	%f67, %f50, %f51, %f49;
	add.s32 	%r92, %r92, 4;
$L__BB2_8:
	setp.eq.s32 	%p9, %r39, 0;
	@%p9 bra 	$L__BB2_13;
	setp.eq.s32 	%p10, %r39, 1;
	@%p10 bra 	$L__BB2_11;
	add.s32 	%r73, %r92, %r5;
	mul.wide.u32 	%rd54, %r73, 4;
	add.s64 	%rd55, %rd2, %rd54;
	ld.global.f32 	%f53, [%rd55];
	mad.lo.s32 	%r74, %r92, %r44, %r3;
	mul.wide.u32 	%rd56, %r74, 4;
	add.s64 	%rd57, %rd1, %rd56;
	ld.global.f32 	%f54, [%rd57];
	fma.rn.f32 	%f55, %f53, %f54, %f67;
	add.s32 	%r75, %r73, 1;
	mul.wide.u32 	%rd58, %r75, 4;
	add.s64 	%rd59, %rd2, %rd58;
	ld.global.f32 	%f56, [%rd59];
	add.s32 	%r76, %r74, %r44;
	mul.wide.u32 	%rd60, %r76, 4;
	add.s64 	%rd61, %rd1, %rd60;
	ld.global.f32 	%f57, [%rd61];
	fma.rn.f32 	%f67, %f56, %f57, %f55;
	add.s32 	%r92, %r92, 2;
$L__BB2_11:
	and.b32  	%r77, %r45, 1;
	setp.eq.b32 	%p11, %r77, 1;
	not.pred 	%p12, %p11;
	@%p12 bra 	$L__BB2_13;
	add.s32 	%r78, %r92, %r5;
	mul.wide.u32 	%rd62, %r78, 4;
	add.s64 	%rd63, %rd2, %rd62;
	ld.global.f32 	%f58, [%rd63];
	mad.lo.s32 	%r79, %r92, %r44, %r3;
	mul.wide.u32 	%rd64, %r79, 4;
	add.s64 	%rd65, %rd1, %rd64;
	ld.global.f32 	%f59, [%rd65];
	fma.rn.f32 	%f67, %f58, %f59, %f67;
$L__BB2_13:
	mad.lo.s32 	%r80, %r44, %r53, %r3;
	cvta.to.global.u64 	%rd66, %rd3;
	mul.wide.u32 	%rd67, %r80, 4;
	add.s64 	%rd68, %rd66, %rd67;
	st.global.f32 	[%rd68], %f67;
$L__BB2_14:
	ret;

}
	// .globl	_Z29sgemm_naive_coalesced_batchediiiiPfS_S_
.visible .entry _Z29sgemm_naive_coalesced_batchediiiiPfS_S_(
	.param .u32 _Z29sgemm_naive_coalesced_batchediiiiPfS_S__param_0,
	.param .u32 _Z29sgemm_naive_coalesced_batchediiiiPfS_S__param_1,
	.param .u32 _Z29sgemm_naive_coalesced_batchediiiiPfS_S__param_2,
	.param .u32 _Z29sgemm_naive_coalesced_batchediiiiPfS_S__param_3,
	.param .u64 .ptr .align 1 _Z29sgemm_naive_coalesced_batchediiiiPfS_S__param_4,
	.param .u64 .ptr .align 1 _Z29sgemm_naive_coalesced_batchediiiiPfS_S__param_5,
	.param .u64 .ptr .align 1 _Z29sgemm_naive_coalesced_batchediiiiPfS_S__param_6
)
{
	.reg .pred 	%p<14>;
	.reg .b32 	%r<111>;
	.reg .b32 	%f<68>;
	.reg .b64 	%rd<70>;

	ld.param.u32 	%r51, [_Z29sgemm_naive_coalesced_batchediiiiPfS_S__param_0];
	ld.param.u32 	%r48, [_Z29sgemm_naive_coalesced_batchediiiiPfS_S__param_1];
	ld.param.u32 	%r49, [_Z29sgemm_naive_coalesced_batchediiiiPfS_S__param_2];
	ld.param.u32 	%r50, [_Z29sgemm_naive_coalesced_batchediiiiPfS_S__param_3];
	ld.param.u64 	%rd4, [_Z29sgemm_naive_coalesced_batchediiiiPfS_S__param_4];
	ld.param.u64 	%rd5, [_Z29sgemm_naive_coalesced_batchediiiiPfS_S__param_5];
	cvta.to.global.u64 	%rd1, %rd5;
	cvta.to.global.u64 	%rd2, %rd4;
	mov.u32 	%r52, %ctaid.x;
	mov.u32 	%r53, %ntid.x;
	mul.lo.s32 	%r1, %r52, %r53;
	mov.u32 	%r2, %tid.x;
	add.s32 	%r3, %r1, %r2;
	mov.u32 	%r54, %ctaid.y;
	mov.u32 	%r55, %ntid.y;
	mov.u32 	%r56, %tid.y;
	mad.lo.s32 	%r4, %r54, %r55, %r56;
	mov.u32 	%r57, %ctaid.z;
	mov.u32 	%r58, %ntid.z;
	mov.u32 	%r59, %tid.z;
	mad.lo.s32 	%r5, %r57, %r58, %r59;
	mul.lo.s32 	%r6, %r48, %r5;
	mul.lo.s32 	%r7, %r50, %r5;
	setp.ge.u32 	%p1, %r5, %r51;
	@%p1 bra 	$L__BB3_15;
	setp.ge.u32 	%p2, %r3, %r49;
	setp.ge.u32 	%p3, %r4, %r48;
	or.pred  	%p4, %p2, %p3;
	@%p4 bra 	$L__BB3_15;
	setp.lt.s32 	%p5, %r50, 1;
	mov.f32 	%f67, 0f00000000;
	@%p5 bra 	$L__BB3_14;
	add.s32 	%r61, %r6, %r4;
	mul.lo.s32 	%r8, %r61, %r50;
	and.b32  	%r9, %r50, 7;
	setp.lt.u32 	%p6, %r50, 8;
	mov.f32 	%f67, 0f00000000;
	mov.b32 	%r109, 0;
	@%p6 bra 	$L__BB3_6;
	and.b32  	%r109, %r50, 2147483640;
	neg.s32 	%r107, %r109;
	add.s32 	%r106, %r8, 3;
	mad.lo.s32 	%r62, %r49, %r7, %r49;
	add.s32 	%r105, %r3, %r62;
	shl.b32 	%r14, %r49, 3;
	add.s32 	%r63, %r7, 2;
	mad.lo.s32 	%r104, %r49, %r63, %r3;
	add.s32 	%r64, %r7, 3;
	mad.lo.s32 	%r103, %r49, %r64, %r3;
	add.s32 	%r65, %r7, 4;
	mad.lo.s32 	%r102, %r49, %r65, %r3;
	add.s32 	%r66, %r7, 5;
	mad.lo.s32 	%r101, %r49, %r66, %r3;
	add.s32 	%r67, %r7, 6;
	mad.lo.s32 	%r100, %r49, %r67, %r3;
	add.s32 	%r68, %r7, 7;
	mad.lo.s32 	%r99, %r49, %r68, %r3;
	mul.lo.s32 	%r69, %r50, %r49;
	mad.lo.s32 	%r70, %r69, %r5, %r2;
	add.s32 	%r98, %r70, %r1;
	mov.f32 	%f67, 0f00000000;
$L__BB3_5:
	.pragma "nounroll";
	add.s32 	%r71, %r106, -3;
	mul.wide.u32 	%rd6, %r71, 4;
	add.s64 	%rd7, %rd2, %rd6;
	ld.global.f32 	%f17, [%rd7];
	mul.wide.u32 	%rd8, %r98, 4;
	add.s64 	%rd9, %rd1, %rd8;
	ld.global.f32 	%f18, [%rd9];
	fma.rn.f32 	%f19, %f17, %f18, %f67;
	add.s32 	%r72, %r106, -2;
	mul.wide.u32 	%rd10, %r72, 4;
	add.s64 	%rd11, %rd2, %rd10;
	ld.global.f32 	%f20, [%rd11];
	mul.wide.u32 	%rd12, %r105, 4;
	add.s64 	%rd13, %rd1, %rd12;
	ld.global.f32 	%f21, [%rd13];
	fma.rn.f32 	%f22, %f20, %f21, %f19;
	add.s32 	%r73, %r106, -1;
	mul.wide.u32 	%rd14, %r73, 4;
	add.s64 	%rd15, %rd2, %rd14;
	ld.global.f32 	%f23, [%rd15];
	mul.wide.u32 	%rd16, %r104, 4;
	add.s64 	%rd17, %rd1, %rd16;
	ld.global.f32 	%f24, [%rd17];
	fma.rn.f32 	%f25, %f23, %f24, %f22;
	add.s32 	%r74, %r106, 4;
	mul.wide.u32 	%rd18, %r106, 4;
	add.s64 	%rd19, %rd2, %rd18;
	ld.global.f32 	%f26, [%rd19];
	mul.wide.u32 	%rd20, %r103, 4;
	add.s64 	%rd21, %rd1, %rd20;
	ld.global.f32 	%f27, [%rd21];
	fma.rn.f32 	%f28, %f26, %f27, %f25;
	add.s32 	%r75, %r106, 1;
	mul.wide.u32 	%rd22, %r75, 4;
	add.s64 	%rd23, %rd2, %rd22;
	ld.global.f32 	%f29, [%rd23];
	mul.wide.u32 	%rd24, %r102, 4;
	add.s64 	%rd25, %rd1, %rd24;
	ld.global.f32 	%f30, [%rd25];
	fma.rn.f32 	%f31, %f29, %f30, %f28;
	add.s32 	%r76, %r106, 2;
	mul.wide.u32 	%rd26, %r76, 4;
	add.s64 	%rd27, %rd2, %rd26;
	ld.global.f32 	%f32, [%rd27];
	mul.wide.u32 	%rd28, %r101, 4;
	add.s64 	%rd29, %rd1, %rd28;
	ld.global.f32 	%f33, [%rd29];
	fma.rn.f32 	%f34, %f32, %f33, %f31;
	add.s32 	%r77, %r106, 3;
	mul.wide.u32 	%rd30, %r77, 4;
	add.s64 	%rd31, %rd2, %rd30;
	ld.global.f32 	%f35, [%rd31];
	mul.wide.u32 	%rd32, %r100, 4;
	add.s64 	%rd33, %rd1, %rd32;
	ld.global.f32 	%f36, [%rd33];
	fma.rn.f32 	%f37, %f35, %f36, %f34;
	mul.wide.u32 	%rd34, %r74, 4;
	add.s64 	%rd35, %rd2, %rd34;
	ld.global.f32 	%f38, [%rd35];
	mul.wide.u32 	%rd36, %r99, 4;
	add.s64 	%rd37, %rd1, %rd36;
	ld.global.f32 	%f39, [%rd37];
	fma.rn.f32 	%f67, %f38, %f39, %f37;
	add.s32 	%r107, %r107, 8;
	add.s32 	%r106, %r106, 8;
	add.s32 	%r105, %r105, %r14;
	add.s32 	%r104, %r104, %r14;
	add.s32 	%r103, %r103, %r14;
	add.s32 	%r102, %r102, %r14;
	add.s32 	%r101, %r101, %r14;
	add.s32 	%r100, %r100, %r14;
	add.s32 	%r99, %r99, %r14;
	add.s32 	%r98, %r98, %r14;
	setp.ne.s32 	%p7, %r107, 0;
	@%p7 bra 	$L__BB3_5;
$L__BB3_6:
	setp.eq.s32 	%p8, %r9, 0;
	@%p8 bra 	$L__BB3_14;
	and.b32  	%r43, %r50, 3;
	setp.lt.u32 	%p9, %r9, 4;
	@%p9 bra 	$L__BB3_9;
	add.s32 	%r78, %r109, %r8;
	mul.wide.u32 	%rd38, %r78, 4;
	add.s64 	%rd39, %rd2, %rd38;
	ld.global.f32 	%f41, [%rd39];
	add.s32 	%r79, %r109, %r7;
	mad.lo.s32 	%r80, %r79, %r49, %r3;
	mul.wide.u32 	%rd40, %r80, 4;
	add.s64 	%rd41, %rd1, %rd40;
	ld.global.f32 	%f42, [%rd41];
	fma.rn.f32 	%f43, %f41, %f42, %f67;
	add.s32 	%r81, %r78, 1;
	mul.wide.u32 	%rd42, %r81, 4;
	add.s64 	%rd43, %rd2, %rd42;
	ld.global.f32 	%f44, [%rd43];
	add.s32 	%r82, %r80, %r49;
	mul.wide.u32 	%rd44, %r82, 4;
	add.s64 	%rd45, %rd1, %rd44;
	ld.global.f32 	%f45, [%rd45];
	fma.rn.f32 	%f46, %f44, %f45, %f43;
	add.s32 	%r83, %r78, 2;
	mul.wide.u32 	%rd46, %r83, 4;
	add.s64 	%rd47, %rd2, %rd46;
	ld.global.f32 	%f47, [%rd47];
	add.s32 	%r84, %r82, %r49;
	mul.wide.u32 	%rd48, %r84, 4;
	add.s64 	%rd49, %rd1, %rd48;
	ld.global.f32 	%f48, [%rd49];
	fma.rn.f32 	%f49, %f47, %f48, %f46;
	add.s32 	%r85, %r78, 3;
	mul.wide.u32 	%rd50, %r85, 4;
	add.s64 	%rd51, %rd2, %rd50;
	ld.global.f32 	%f50, [%rd51];
	add.s32 	%r86, %r84, %r49;
	mul.wide.u32 	%rd52, %r86, 4;
	add.s64 	%rd53, %rd1, %rd52;
	ld.global.f32 	%f51, [%rd53];
	fma.rn.f32 	%f67, %f50, %f51, %f49;
	add.s32 	%r109, %r109, 4;
$L__BB3_9:
	setp.eq.s32 	%p10, %r43, 0;
	@%p10 bra 	$L__BB3_14;
	setp.eq.s32 	%p11, %r43, 1;
	@%p11 bra 	$L__BB3_12;
	add.s32 	%r87, %r109, %r8;
	mul.wide.u32 	%rd54, %r87, 4;
	add.s64 	%rd55, %rd2, %rd54;
	ld.global.f32 	%f53, [%rd55];
	add.s32 	%r88, %r109, %r7;
	mad.lo.s32 	%r89, %r88, %r49, %r3;
	mul.wide.u32 	%rd56, %r89, 4;
	add.s64 	%rd57, %rd1, %rd56;
	ld.global.f32 	%f54, [%rd57];
	fma.rn.f32 	%f55, %f53, %f54, %f67;
	add.s32 	%r90, %r87, 1;
	mul.wide.u32 	%rd58, %r90, 4;
	add.s64 	%rd59, %rd2, %rd58;
	ld.global.f32 	%f56, [%rd59];
	add.s32 	%r91, %r89, %r49;
	mul.wide.u32 	%rd60, %r91, 4;
	add.s64 	%rd61, %rd1, %rd60;
	ld.global.f32 	%f57, [%rd61];
	fma.rn.f32 	%f67, %f56, %f57, %f55;
	add.s32 	%r109, %r109, 2;
$L__BB3_12:
	and.b32  	%r92, %r50, 1;
	setp.eq.b32 	%p12, %r92, 1;
	not.pred 	%p13, %p12;
	@%p13 bra 	$L__BB3_14;
	add.s32 	%r93, %r109, %r8;
	mul.wide.u32 	%rd62, %r93, 4;
	add.s64 	%rd63, %rd2, %rd62;
	ld.global.f32 	%f58, [%rd63];
	add.s32 	%r94, %r109, %r7;
	mad.lo.s32 	%r95, %r94, %r49, %r3;
	mul.wide.u32 	%rd64, %r95, 4;
	add.s64 	%rd65, %rd1, %rd64;
	ld.global.f32 	%f59, [%rd65];
	fma.rn.f32 	%f67, %f58, %f59, %f67;
$L__BB3_14:
	ld.param.u64 	%rd69, [_Z29sgemm_naive_coalesced_batchediiiiPfS_S__param_6];
	add.s32 	%r96, %r6, %r4;
	mad.lo.s32 	%r97, %r96, %r49, %r3;
	cvta.to.global.u64 	%rd66, %rd69;
	mul.wide.u32 	%rd67, %r97, 4;
	add.s64 	%rd68, %rd66, %rd67;
	st.global.f32 	[%rd68], %f67;
$L__BB3_15:
	ret;

}
	// .globl	_Z27sgemm_naive_coalesced_tilediiiPfS_S_
.visible .entry _Z27sgemm_naive_coalesced_tilediiiPfS_S_(
	.param .u32 _Z27sgemm_naive_coalesced_tilediiiPfS_S__param_0,
	.param .u32 _Z27sgemm_naive_coalesced_tilediiiPfS_S__param_1,
	.param .u32 _Z27sgemm_naive_coalesced_tilediiiPfS_S__param_2,
	.param .u64 .ptr .align 1 _Z27sgemm_naive_coalesced_tilediiiPfS_S__param_3,
	.param .u64 .ptr .align 1 _Z27sgemm_naive_coalesced_tilediiiPfS_S__param_4,
	.param .u64 .ptr .align 1 _Z27sgemm_naive_coalesced_tilediiiPfS_S__param_5
)
{
	.reg .pred 	%p<18>;
	.reg .b32 	%r<71>;
	.reg .b32 	%f<127>;
	.reg .b64 	%rd<13>;
	// demoted variable
	.shared .align 4 .b8 _ZZ27sgemm_naive_coalesced_tilediiiPfS_S_E2As[4096];
	// demoted variable
	.shared .align 4 .b8 _ZZ27sgemm_naive_coalesced_tilediiiPfS_S_E2Bs[4096];
	ld.param.u32 	%r34, [_Z27sgemm_naive_coalesced_tilediiiPfS_S__param_0];
	ld.param.u32 	%r35, [_Z27sgemm_naive_coalesced_tilediiiPfS_S__param_1];
	ld.param.u32 	%r36, [_Z27sgemm_naive_coalesced_tilediiiPfS_S__param_2];
	ld.param.u64 	%rd3, [_Z27sgemm_naive_coalesced_tilediiiPfS_S__param_3];
	ld.param.u64 	%rd4, [_Z27sgemm_naive_coalesced_tilediiiPfS_S__param_4];
	ld.param.u64 	%rd5, [_Z27sgemm_naive_coalesced_tilediiiPfS_S__param_5];
	mov.u32 	%r37, %ctaid.x;
	mov.u32 	%r1, %ntid.x;
	mov.u32 	%r2, %tid.x;
	mad.lo.s32 	%r3, %r37, %r1, %r2;
	mov.u32 	%r38, %ctaid.y;
	mov.u32 	%r39, %ntid.y;
	mov.u32 	%r4, %tid.y;
	mad.lo.s32 	%r5, %r38, %r39, %r4;
	setp.lt.s32 	%p1, %r36, 1;
	mov.f32 	%f125, 0f00000000;
	@%p1 bra 	$L__BB4_20;
	shl.b32 	%r41, %r4, 7;
	mov.u32 	%r42, _ZZ27sgemm_naive_coalesced_tilediiiPfS_S_E2As;
	add.s32 	%r6, %r42, %r41;
	mul.lo.s32 	%r7, %r36, %r5;
	mov.u32 	%r43, _ZZ27sgemm_naive_coalesced_tilediiiPfS_S_E2Bs;
	shl.b32 	%r44, %r2, 2;
	add.s32 	%r9, %r43, %r44;
	add.s32 	%r8, %r9, %r41;
	and.b32  	%r10, %r1, 15;
	and.b32  	%r11, %r1, 7;
	and.b32  	%r12, %r1, 2032;
	and.b32  	%r13, %r1, 3;
	add.s32 	%r14, %r6, 32;
	add.s32 	%r15, %r9, 1024;
	cvta.to.global.u64 	%rd1, %rd3;
	cvta.to.global.u64 	%rd2, %rd4;
	mov.f32 	%f125, 0f00000000;
	mov.b32 	%r64, 0;
$L__BB4_2:
	setp.ge.u32 	%p2, %r5, %r34;
	add.s32 	%r17, %r64, %r2;
	setp.ge.u32 	%p3, %r17, %r36;
	mov.f32 	%f116, 0f00000000;
	or.pred  	%p4, %p2, %p3;
	@%p4 bra 	$L__BB4_4;
	add.s32 	%r45, %r17, %r7;
	mul.wide.u32 	%rd6, %r45, 4;
	add.s64 	%rd7, %rd1, %rd6;
	ld.global.f32 	%f116, [%rd7];
$L__BB4_4:
	setp.ge.u32 	%p5, %r3, %r35;
	shl.b32 	%r46, %r2, 2;
	add.s32 	%r47, %r6, %r46;
	st.shared.f32 	[%r47], %f116;
	add.s32 	%r18, %r64, %r4;
	setp.ge.u32 	%p6, %r18, %r36;
	mov.f32 	%f117, 0f00000000;
	or.pred  	%p7, %p5, %p6;
	@%p7 bra 	$L__BB4_6;
	mad.lo.s32 	%r48, %r18, %r35, %r3;
	mul.wide.u32 	%rd8, %r48, 4;
	add.s64 	%rd9, %rd2, %rd8;
	ld.global.f32 	%f117, [%rd9];
$L__BB4_6:
	setp.lt.u32 	%p8, %r1, 16;
	st.shared.f32 	[%r8], %f117;
	bar.sync 	0;
	mov.b32 	%r69, 0;
	@%p8 bra 	$L__BB4_9;
	and.b32  	%r50, %r1, -16;
	neg.s32 	%r67, %r50;
	mov.u32 	%r65, %r15;
	mov.u32 	%r66, %r14;
$L__BB4_8:
	.pragma "nounroll";
	ld.shared.f32 	%f26, [%r66+-32];
	ld.shared.f32 	%f27, [%r65+-1024];
	fma.rn.f32 	%f28, %f26, %f27, %f125;
	ld.shared.f32 	%f29, [%r66+-28];
	ld.shared.f32 	%f30, [%r65+-896];
	fma.rn.f32 	%f31, %f29, %f30, %f28;
	ld.shared.f32 	%f32, [%r66+-24];
	ld.shared.f32 	%f33, [%r65+-768];
	fma.rn.f32 	%f34, %f32, %f33, %f31;
	ld.shared.f32 	%f35, [%r66+-20];
	ld.shared.f32 	%f36, [%r65+-640];
	fma.rn.f32 	%f37, %f35, %f36, %f34;
	ld.shared.f32 	%f38, [%r66+-16];
	ld.shared.f32 	%f39, [%r65+-512];
	fma.rn.f32 	%f40, %f38, %f39, %f37;
	ld.shared.f32 	%f41, [%r66+-12];
	ld.shared.f32 	%f42, [%r65+-384];
	fma.rn.f32 	%f43, %f41, %f42, %f40;
	ld.shared.f32 	%f44, [%r66+-8];
	ld.shared.f32 	%f45, [%r65+-256];
	fma.rn.f32 	%f46, %f44, %f45, %f43;
	ld.shared.f32 	%f47, [%r66+-4];
	ld.shared.f32 	%f48, [%r65+-128];
	fma.rn.f32 	%f49, %f47, %f48, %f46;
	ld.shared.f32 	%f50, [%r66];
	ld.shared.f32 	%f51, [%r65];
	fma.rn.f32 	%f52, %f50, %f51, %f49;
	ld.shared.f32 	%f53, [%r66+4];
	ld.shared.f32 	%f54, [%r65+128];
	fma.rn.f32 	%f55, %f53, %f54, %f52;
	ld.shared.f32 	%f56, [%r66+8];
	ld.shared.f32 	%f57, [%r65+256];
	fma.rn.f32 	%f58, %f56, %f57, %f55;
	ld.shared.f32 	%f59, [%r66+12];
	ld.shared.f32 	%f60, [%r65+384];
	fma.rn.f32 	%f61, %f59, %f60, %f58;
	ld.shared.f32 	%f62, [%r66+16];
	ld.shared.f32 	%f63, [%r65+512];
	fma.rn.f32 	%f64, %f62, %f63, %f61;
	ld.shared.f32 	%f65, [%r66+20];
	ld.shared.f32 	%f66, [%r65+640];
	fma.rn.f32 	%f67, %f65, %f66, %f64;
	ld.shared.f32 	%f68, [%r66+24];
	ld.shared.f32 	%f69, [%r65+768];
	fma.rn.f32 	%f70, %f68, %f69, %f67;
	ld.shared.f32 	%f71, [%r66+28];
	ld.shared.f32 	%f72, [%r65+896];
	fma.rn.f32 	%f125, %f71, %f72, %f70;
	add.s32 	%r67, %r67, 16;
	add.s32 	%r66, %r66, 64;
	add.s32 	%r65, %r65, 2048;
	setp.ne.s32 	%p9, %r67, 0;
	mov.u32 	%r69, %r12;
	@%p9 bra 	$L__BB4_8;
$L__BB4_9:
	setp.eq.s32 	%p10, %r10, 0;
	@%p10 bra 	$L__BB4_19;
	add.s32 	%r51, %r10, -1;
	setp.lt.u32 	%p11, %r51, 7;
	@%p11 bra 	$L__BB4_12;
	shl.b32 	%r52, %r69, 2;
	add.s32 	%r53, %r6, %r52;
	ld.shared.f32 	%f74, [%r53];
	shl.b32 	%r54, %r69, 7;
	add.s32 	%r55, %r9, %r54;
	ld.shared.f32 	%f75, [%r55];
	fma.rn.f32 	%f76, %f74, %f75, %f125;
	ld.shared.f32 	%f77, [%r53+4];
	ld.shared.f32 	%f78, [%r55+128];
	fma.rn.f32 	%f79, %f77, %f78, %f76;
	ld.shared.f32 	%f80, [%r53+8];
	ld.shared.f32 	%f81, [%r55+256];
	fma.rn.f32 	%f82, %f80, %f81, %f79;
	ld.shared.f32 	%f83, [%r53+12];
	ld.shared.f32 	%f84, [%r55+384];
	fma.rn.f32 	%f85, %f83, %f84, %f82;
	ld.shared.f32 	%f86, [%r53+16];
	ld.shared.f32 	%f87, [%r55+512];
	fma.rn.f32 	%f88, %f86, %f87, %f85;
	ld.shared.f32 	%f89, [%r53+20];
	ld.shared.f32 	%f90, [%r55+640];
	fma.rn.f32 	%f91, %f89, %f90, %f88;
	ld.shared.f32 	%f92, [%r53+24];
	ld.shared.f32 	%f93, [%r55+768];
	fma.rn.f32 	%f94, %f92, %f93, %f91;
	ld.shared.f32 	%f95, [%r53+28];
	ld.shared.f32 	%f96, [%r55+896];
	fma.rn.f32 	%f125, %f95, %f96, %f94;
	add.s32 	%r69, %r69, 8;
$L__BB4_12:
	setp.eq.s32 	%p12, %r11, 0;
	@%p12 bra 	$L__BB4_19;
	add.s32 	%r56, %r11, -1;
	setp.lt.u32 	%p13, %r56, 3;
	@%p13 bra 	$L__BB4_15;
	shl.b32 	%r57, %r69, 2;
	add.s32 	%r58, %r6, %r57;
	ld.shared.f32 	%f98, [%r58];
	shl.b32 	%r59, %r69, 7;
	add.s32 	%r60, %r9, %r59;
	ld.shared.f32 	%f99, [%r60];
	fma.rn.f32 	%f100, %f98, %f99, %f125;
	ld.shared.f32 	%f101, [%r58+4];
	ld.shared.f32 	%f102, [%r60+128];
	fma.rn.f32 	%f103, %f101, %f102, %f100;
	ld.shared.f32 	%f104, [%r58+8];
	ld.shared.f32 	%f105, [%r60+256];
	fma.rn.f32 	%f106, %f104, %f105, %f103;
	ld.shared.f32 	%f107, [%r58+12];
	ld.shared.f32 	%f108, [%r60+384];
	fma.rn.f32 	%f125, %f107, %f108, %f106;
	add.s32 	%r69, %r69, 4;
$L__BB4_15:
	setp.eq.s32 	%p14, %r13, 0;
	@%p14 bra 	$L__BB4_19;
	setp.eq.s32 	%p15, %r13, 1;
	shl.b32 	%r61, %r69, 2;
	add.s32 	%r31, %r6, %r61;
	ld.shared.f32 	%f109, [%r31];
	shl.b32 	%r62, %r69, 7;
	add.s32 	%r32, %r9, %r62;
	ld.shared.f32 	%f110, [%r32];
	fma.rn.f32 	%f125, %f109, %f110, %f125;
	@%p15 bra 	$L__BB4_19;
	setp.eq.s32 	%p16, %r13, 2;
	ld.shared.f32 	%f111, [%r31+4];
	ld.shared.f32 	%f112, [%r32+128];
	fma.rn.f32 	%f125, %f111, %f112, %f125;
	@%p16 bra 	$L__BB4_19;
	ld.shared.f32 	%f113, [%r31+8];
	ld.shared.f32 	%f114, [%r32+256];
	fma.rn.f32 	%f125, %f113, %f114, %f125;
$L__BB4_19:
	bar.sync 	0;
	add.s32 	%r64, %r64, %r1;
	setp.lt.s32 	%p17, %r64, %r36;
	@%p17 bra 	$L__BB4_2;
$L__BB4_20:
	cvta.to.global.u64 	%rd10, %rd5;
	mad.lo.s32 	%r63, %r35, %r5, %r3;
	mul.wide.u32 	%rd11, %r63, 4;
	add.s64 	%rd12, %rd10, %rd11;
	st.global.f32 	[%rd12], %f125;
	ret;

}
	// .globl	_Z35sgemm_naive_coalesced_tiled_batchediiiiPfS_S_
.visible .entry _Z35sgemm_naive_coalesced_tiled_batchediiiiPfS_S_(
	.param .u32 _Z35sgemm_naive_coalesced_tiled_batchediiiiPfS_S__param_0,
	.param .u32 _Z35sgemm_naive_coalesced_tiled_batchediiiiPfS_S__param_1,
	.param .u32 _Z35sgemm_naive_coalesced_tiled_batchediiiiPfS_S__param_2,
	.param .u32 _Z35sgemm_naive_coalesced_tiled_batchediiiiPfS_S__param_3,
	.param .u64 .ptr .align 1 _Z35sgemm_naive_coalesced_tiled_batchediiiiPfS_S__param_4,
	.param .u64 .ptr .align 1 _Z35sgemm_naive_coalesced_tiled_batchediiiiPfS_S__param_5,
	.param .u64 .ptr .align 1 _Z35sgemm_naive_coalesced_tiled_batchediiiiPfS_S__param_6
)
{
	.reg .pred 	%p<20>;
	.reg .b32 	%r<91>;
	.reg .b32 	%f<127>;
	.reg .b64 	%rd<20>;
	// demoted variable
	.shared .align 4 .b8 _ZZ35sgemm_naive_coalesced_tiled_batchediiiiPfS_S_E2As[4096];
	// demoted variable
	.shared .align 4 .b8 _ZZ35sgemm_naive_coalesced_tiled_batchediiiiPfS_S_E2Bs[4096];
	ld.param.u32 	%r39, [_Z35sgemm_naive_coalesced_tiled_batchediiiiPfS_S__param_0];
	ld.param.u32 	%r36, [_Z35sgemm_naive_coalesced_tiled_batchediiiiPfS_S__param_1];
	ld.param.u32 	%r37, [_Z35sgemm_naive_coalesced_tiled_batchediiiiPfS_S__param_2];
	ld.param.u32 	%r38, [_Z35sgemm_naive_coalesced_tiled_batchediiiiPfS_S__param_3];
	ld.param.u64 	%rd3, [_Z35sgemm_naive_coalesced_tiled_batchediiiiPfS_S__param_4];
	ld.param.u64 	%rd4, [_Z35sgemm_naive_coalesced_tiled_batchediiiiPfS_S__param_5];
	mov.u32 	%r40, %ctaid.x;
	mov.u32 	%r1, %ntid.x;
	mov.u32 	%r2, %tid.x;
	mad.lo.s32 	%r3, %r40, %r1, %r2;
	mov.u32 	%r41, %ctaid.y;
	mov.u32 	%r42, %ntid.y;
	mov.u32 	%r4, %tid.y;
	mad.lo.s32 	%r5, %r41, %r42, %r4;
	mov.u32 	%r43, %ctaid.z;
	mov.u32 	%r44, %ntid.z;
	mov.u32 	%r45, %tid.z;
	mad.lo.s32 	%r6, %r43, %r44, %r45;
	mul.lo.s32 	%r7, %r36, %r6;
	setp.ge.u32 	%p1, %r6, %r39;
	@%p1 bra 	$L__BB5_24;
	setp.eq.s32 	%p2, %r1, 32;
	@%p2 bra 	$L__BB5_3;
	mov.u64 	%rd6, $str;
	cvta.global.u64 	%rd7, %rd6;
	mov.u64 	%rd8, $str$1;
	cvta.global.u64 	%rd9, %rd8;
	mov.u64 	%rd10, __unnamed_1;
	cvta.global.u64 	%rd11, %rd10;
	{ // callseq 0, 0
	.param .b64 param0;
	st.param.b64 	[param0], %rd7;
	.param .b64 param1;
	st.param.b64 	[param1], %rd9;
	.param .b32 param2;
	st.param.b32 	[param2], 226;
	.param .b64 param3;
	st.param.b64 	[param3], %rd11;
	.param .b64 param4;
	st.param.b64 	[param4], 1;
	call.uni 
	__assertfail, 
	(
	param0, 
	param1, 
	param2, 
	param3, 
	param4
	);
	} // callseq 0
$L__BB5_3:
	setp.lt.s32 	%p3, %r38, 1;
	mov.f32 	%f125, 0f00000000;
	@%p3 bra 	$L__BB5_23;
	shl.b32 	%r47, %r4, 7;
	mov.u32 	%r48, _ZZ35sgemm_naive_coalesced_tiled_batchediiiiPfS_S_E2As;
	add.s32 	%r8, %r48, %r47;
	add.s32 	%r49, %r7, %r5;
	mul.lo.s32 	%r9, %r49, %r38;
	shl.b32 	%r50, %r2, 2;
	mov.u32 	%r51, _ZZ35sgemm_naive_coalesced_tiled_batchediiiiPfS_S_E2Bs;
	add.s32 	%r10, %r51, %r50;
	and.b32  	%r11, %r1, 15;
	and.b32  	%r12, %r1, 7;
	and.b32  	%r13, %r1, 3;
	mul.lo.s32 	%r14, %r38, %r6;
	cvta.to.global.u64 	%rd1, %rd3;
	cvta.to.global.u64 	%rd2, %rd4;
	mov.f32 	%f125, 0f00000000;
	mov.b32 	%r84, 0;
$L__BB5_5:
	setp.ge.u32 	%p4, %r5, %r36;
	add.s32 	%r16, %r84, %r2;
	setp.ge.u32 	%p5, %r16, %r38;
	mov.f32 	%f116, 0f00000000;
	or.pred  	%p6, %p4, %p5;
	@%p6 bra 	$L__BB5_7;
	add.s32 	%r52, %r16, %r9;
	mul.wide.u32 	%rd12, %r52, 4;
	add.s64 	%rd13, %rd1, %rd12;
	ld.global.f32 	%f116, [%rd13];
$L__BB5_7:
	setp.ge.u32 	%p7, %r3, %r37;
	add.s32 	%r54, %r8, %r50;
	st.shared.f32 	[%r54], %f116;
	add.s32 	%r17, %r84, %r4;
	setp.ge.u32 	%p8, %r17, %r38;
	mov.f32 	%f117, 0f00000000;
	or.pred  	%p9, %p7, %p8;
	@%p9 bra 	$L__BB5_9;
	add.s32 	%r55, %r17, %r14;
	mad.lo.s32 	%r56, %r55, %r37, %r3;
	mul.wide.u32 	%rd14, %r56, 4;
	add.s64 	%rd15, %rd2, %rd14;
	ld.global.f32 	%f117, [%rd15];
$L__BB5_9:
	setp.lt.u32 	%p10, %r1, 16;
	add.s32 	%r60, %r51, %r47;
	add.s32 	%r62, %r60, %r50;
	st.shared.f32 	[%r62], %f117;
	bar.sync 	0;
	mov.b32 	%r89, 0;
	@%p10 bra 	$L__BB5_12;
	mov.u32 	%r64, _ZZ35sgemm_naive_coalesced_tiled_batchediiiiPfS_S_E2As;
	add.s32 	%r65, %r47, %r64;
	add.s32 	%r86, %r65, 32;
	shl.b32 	%r66, %r2, 2;
	mov.u32 	%r67, _ZZ35sgemm_naive_coalesced_tiled_batchediiiiPfS_S_E2Bs;
	add.s32 	%r68, %r66, %r67;
	add.s32 	%r85, %r68, 1024;
	and.b32  	%r69, %r1, -16;
	neg.s32 	%r87, %r69;
$L__BB5_11:
	.pragma "nounroll";
	and.b32  	%r89, %r1, 2032;
	ld.shared.f32 	%f26, [%r86+-32];
	ld.shared.f32 	%f27, [%r85+-1024];
	fma.rn.f32 	%f28, %f26, %f27, %f125;
	ld.shared.f32 	%f29, [%r86+-28];
	ld.shared.f32 	%f30, [%r85+-896];
	fma.rn.f32 	%f31, %f29, %f30, %f28;
	ld.shared.f32 	%f32, [%r86+-24];
	ld.shared.f32 	%f33, [%r85+-768];
	fma.rn.f32 	%f34, %f32, %f33, %f31;
	ld.shared.f32 	%f35, [%r86+-20];
	ld.shared.f32 	%f36, [%r85+-640];
	fma.rn.f32 	%f37, %f35, %f36, %f34;
	ld.shared.f32 	%f38, [%r86+-16];
	ld.shared.f32 	%f39, [%r85+-512];
	fma.rn.f32 	%f40, %f38, %f39, %f37;
	ld.shared.f32 	%f41, [%r86+-12];
	ld.shared.f32 	%f42, [%r85+-384];
	fma.rn.f32 	%f43, %f41, %f42, %f40;
	ld.shared.f32 	%f44, [%r86+-8];
	ld.shared.f32 	%f45, [%r85+-256];
	fma.rn.f32 	%f46, %f44, %f45, %f43;
	ld.shared.f32 	%f47, [%r86+-4];
	ld.shared.f32 	%f48, [%r85+-128];
	fma.rn.f32 	%f49, %f47, %f48, %f46;
	ld.shared.f32 	%f50, [%r86];
	ld.shared.f32 	%f51, [%r85];
	fma.rn.f32 	%f52, %f50, %f51, %f49;
	ld.shared.f32 	%f53, [%r86+4];
	ld.shared.f32 	%f54, [%r85+128];
	fma.rn.f32 	%f55, %f53, %f54, %f52;
	ld.shared.f32 	%f56, [%r86+8];
	ld.shared.f32 	%f57, [%r85+256];
	fma.rn.f32 	%f58, %f56, %f57, %f55;
	ld.shared.f32 	%f59, [%r86+12];
	ld.shared.f32 	%f60, [%r85+384];
	fma.rn.f32 	%f61, %f59, %f60, %f58;
	ld.shared.f32 	%f62, [%r86+16];
	ld.shared.f32 	%f63, [%r85+512];
	fma.rn.f32 	%f64, %f62, %f63, %f61;
	ld.shared.f32 	%f65, [%r86+20];
	ld.shared.f32 	%f66, [%r85+640];
	fma.rn.f32 	%f67, %f65, %f66, %f64;
	ld.shared.f32 	%f68, [%r86+24];
	ld.shared.f32 	%f69, [%r85+768];
	fma.rn.f32 	%f70, %f68, %f69, %f67;
	ld.shared.f32 	%f71, [%r86+28];
	ld.shared.f32 	%f72, [%r85+896];
	fma.rn.f32 	%f125, %f71, %f72, %f70;
	add.s32 	%r87, %r87, 16;
	add.s32 	%r86, %r86, 64;
	add.s32 	%r85, %r85, 2048;
	setp.ne.s32 	%p11, %r87, 0;
	@%p11 bra 	$L__BB5_11;
$L__BB5_12:
	setp.eq.s32 	%p12, %r11, 0;
	@%p12 bra 	$L__BB5_22;
	add.s32 	%r70, %r11, -1;
	setp.lt.u32 	%p13, %r70, 7;
	@%p13 bra 	$L__BB5_15;
	shl.b32 	%r71, %r89, 2;
	add.s32 	%r72, %r8, %r71;
	ld.shared.f32 	%f74, [%r72];
	shl.b32 	%r73, %r89, 7;
	add.s32 	%r74, %r10, %r73;
	ld.shared.f32 	%f75, [%r74];
	fma.rn.f32 	%f76, %f74, %f75, %f125;
	ld.shared.f32 	%f77, [%r72+4];
	ld.shared.f32 	%f78, [%r74+128];
	fma.rn.f32 	%f79, %f77, %f78, %f76;
	ld.shared.f32 	%f80, [%r72+8];
	ld.shared.f32 	%f81, [%r74+256];
	fma.rn.f32 	%f82, %f80, %f81, %f79;
	ld.shared.f32 	%f83, [%r72+12];
	ld.shared.f32 	%f84, [%r74+384];
	fma.rn.f32 	%f85, %f83, %f84, %f82;
	ld.shared.f32 	%f86, [%r72+16];
	ld.shared.f32 	%f87, [%r74+512];
	fma.rn.f32 	%f88, %f86, %f87, %f85;
	ld.shared.f32 	%f89, [%r72+20];
	ld.shared.f32 	%f90, [%r74+640];
	fma.rn.f32 	%f91, %f89, %f90, %f88;
	ld.shared.f32 	%f92, [%r72+24];
	ld.shared.f32 	%f93, [%r74+768];
	fma.rn.f32 	%f94, %f92, %f93, %f91;
	ld.shared.f32 	%f95, [%r72+28];
	ld.shared.f32 	%f96, [%r74+896];
	fma.rn.f32 	%f125, %f95, %f96, %f94;
	add.s32 	%r89, %r89, 8;
$L__BB5_15:
	setp.eq.s32 	%p14, %r12, 0;
	@%p14 bra 	$L__BB5_22;
	add.s32 	%r75, %r12, -1;
	setp.lt.u32 	%p15, %r75, 3;
	@%p15 bra 	$L__BB5_18;
	shl.b32 	%r76, %r89, 2;
	add.s32 	%r77, %r8, %r76;
	ld.shared.f32 	%f98, [%r77];
	shl.b32 	%r78, %r89, 7;
	add.s32 	%r79, %r10, %r78;
	ld.shared.f32 	%f99, [%r79];
	fma.rn.f32 	%f100, %f98, %f99, %f125;
	ld.shared.f32 	%f101, [%r77+4];
	ld.shared.f32 	%f102, [%r79+128];
	fma.rn.f32 	%f103, %f101, %f102, %f100;
	ld.shared.f32 	%f104, [%r77+8];
	ld.shared.f32 	%f105, [%r79+256];
	fma.rn.f32 	%f106, %f104, %f105, %f103;
	ld.shared.f32 	%f107, [%r77+12];
	ld.shared.f32 	%f108, [%r79+384];
	fma.rn.f32 	%f125, %f107, %f108, %f106;
	add.s32 	%r89, %r89, 4;
$L__BB5_18:
	setp.eq.s32 	%p16, %r13, 0;
	@%p16 bra 	$L__BB5_22;
	setp.eq.s32 	%p17, %r13, 1;
	shl.b32 	%r80, %r89, 2;
	add.s32 	%r33, %r8, %r80;
	ld.shared.f32 	%f109, [%r33];
	shl.b32 	%r81, %r89, 7;
	add.s32 	%r34, %r10, %r81;
	ld.shared.f32 	%f110, [%r34];
	fma.rn.f32 	%f125, %f109, %f110, %f125;
	@%p17 bra 	$L__BB5_22;
	setp.eq.s32 	%p18, %r13, 2;
	ld.shared.f32 	%f111, [%r33+4];
	ld.shared.f32 	%f112, [%r34+128];
	fma.rn.f32 	%f125, %f111, %f112, %f125;
	@%p18 bra 	$L__BB5_22;
	ld.shared.f32 	%f113, [%r33+8];
	ld.shared.f32 	%f114, [%r34+256];
	fma.rn.f32 	%f125, %f113, %f114, %f125;
$L__BB5_22:
	bar.sync 	0;
	add.s32 	%r84, %r84, %r1;
	setp.lt.s32 	%p19, %r84, %r38;
	@%p19 bra 	$L__BB5_5;
$L__BB5_23:
	ld.param.u64 	%rd19, [_Z35sgemm_naive_coalesced_tiled_batchediiiiPfS_S__param_6];
	add.s32 	%r82, %r7, %r5;
	mad.lo.s32 	%r83, %r82, %r37, %r3;
	cvta.to.global.u64 	%rd16, %rd19;
	mul.wide.u32 	%rd17, %r83, 4;
	add.s64 	%rd18, %rd16, %rd17;
	st.global.f32 	[%rd18], %f125;
$L__BB5_24:
	ret;

}
	// .globl	_Z18sgemm2DBlocktilingiiiPKfS0_Pf
.visible .entry _Z18sgemm2DBlocktilingiiiPKfS0_Pf(
	.param .u32 _Z18sgemm2DBlocktilingiiiPKfS0_Pf_param_0,
	.param .u32 _Z18sgemm2DBlocktilingiiiPKfS0_Pf_param_1,
	.param .u32 _Z18sgemm2DBlocktilingiiiPKfS0_Pf_param_2,
	.param .u64 .ptr .align 1 _Z18sgemm2DBlocktilingiiiPKfS0_Pf_param_3,
	.param .u64 .ptr .align 1 _Z18sgemm2DBlocktilingiiiPKfS0_Pf_param_4,
	.param .u64 .ptr .align 1 _Z18sgemm2DBlocktilingiiiPKfS0_Pf_param_5
)
.maxntid 64
.minnctapersm 1
{
	.reg .pred 	%p<5>;
	.reg .b32 	%r<101>;
	.reg .b32 	%f<483>;
	.reg .b64 	%rd<229>;
	// demoted variable
	.shared .align 4 .b8 _ZZ18sgemm2DBlocktilingiiiPKfS0_PfE2As[2048];
	// demoted variable
	.shared .align 4 .b8 _ZZ18sgemm2DBlocktilingiiiPKfS0_PfE2Bs[2048];
	ld.param.u32 	%r31, [_Z18sgemm2DBlocktilingiiiPKfS0_Pf_param_1];
	ld.param.u32 	%r32, [_Z18sgemm2DBlocktilingiiiPKfS0_Pf_param_2];
	ld.param.u64 	%rd7, [_Z18sgemm2DBlocktilingiiiPKfS0_Pf_param_3];
	ld.param.u64 	%rd8, [_Z18sgemm2DBlocktilingiiiPKfS0_Pf_param_4];
	ld.param.u64 	%rd9, [_Z18sgemm2DBlocktilingiiiPKfS0_Pf_param_5];
	mov.u32 	%r33, %ntid.x;
	setp.eq.s32 	%p1, %r33, 64;
	@%p1 bra 	$L__BB6_2;
	mov.u64 	%rd10, $str$2;
	cvta.global.u64 	%rd11, %rd10;
	mov.u64 	%rd12, $str$1;
	cvta.global.u64 	%rd13, %rd12;
	mov.u64 	%rd14, __unnamed_2;
	cvta.global.u64 	%rd15, %rd14;
	{ // callseq 1, 0
	.param .b64 param0;
	st.param.b64 	[param0], %rd11;
	.param .b64 param1;
	st.param.b64 	[param1], %rd13;
	.param .b32 param2;
	st.param.b32 	[param2], 272;
	.param .b64 param3;
	st.param.b64 	[param3], %rd15;
	.param .b64 param4;
	st.param.b64 	[param4], 1;
	call.uni 
	__assertfail, 
	(
	param0, 
	param1, 
	param2, 
	param3, 
	param4
	);
	} // callseq 1
$L__BB6_2:
	mov.u32 	%r1, %tid.x;
	and.b32  	%r2, %r1, 7;
	and.b32  	%r3, %r1, 56;
	mov.u32 	%r34, %ctaid.y;
	shl.b32 	%r35, %r34, 6;
	mul.lo.s32 	%r36, %r32, %r35;
	cvta.to.global.u64 	%rd16, %rd7;
	mul.wide.u32 	%rd17, %r36, 4;
	add.s64 	%rd227, %rd16, %rd17;
	mov.u32 	%r37, %ctaid.x;
	shl.b32 	%r38, %r37, 6;
	cvta.to.global.u64 	%rd18, %rd8;
	mul.wide.u32 	%rd19, %r38, 4;
	add.s64 	%rd228, %rd18, %rd19;
	mad.lo.s32 	%r4, %r31, %r35, %r38;
	setp.eq.s32 	%p2, %r32, 0;
	mov.f32 	%f419, 0f00000000;
	mov.f32 	%f420, %f419;
	mov.f32 	%f421, %f419;
	mov.f32 	%f422, %f419;
	mov.f32 	%f423, %f419;
	mov.f32 	%f424, %f419;
	mov.f32 	%f425, %f419;
	mov.f32 	%f426, %f419;
	mov.f32 	%f427, %f419;
	mov.f32 	%f428, %f419;
	mov.f32 	%f429, %f419;
	mov.f32 	%f430, %f419;
	mov.f32 	%f431, %f419;
	mov.f32 	%f432, %f419;
	mov.f32 	%f433, %f419;
	mov.f32 	%f434, %f419;
	mov.f32 	%f435, %f419;
	mov.f32 	%f436, %f419;
	mov.f32 	%f437, %f419;
	mov.f32 	%f438, %f419;
	mov.f32 	%f439, %f419;
	mov.f32 	%f440, %f419;
	mov.f32 	%f441, %f419;
	mov.f32 	%f442, %f419;
	mov.f32 	%f443, %f419;
	mov.f32 	%f444, %f419;
	mov.f32 	%f445, %f419;
	mov.f32 	%f446, %f419;
	mov.f32 	%f447, %f419;
	mov.f32 	%f448, %f419;
	mov.f32 	%f449, %f419;
	mov.f32 	%f450, %f419;
	mov.f32 	%f451, %f419;
	mov.f32 	%f452, %f419;
	mov.f32 	%f453, %f419;
	mov.f32 	%f454, %f419;
	mov.f32 	%f455, %f419;
	mov.f32 	%f456, %f419;
	mov.f32 	%f457, %f419;
	mov.f32 	%f458, %f419;
	mov.f32 	%f459, %f419;
	mov.f32 	%f460, %f419;
	mov.f32 	%f461, %f419;
	mov.f32 	%f462, %f419;
	mov.f32 	%f463, %f419;
	mov.f32 	%f464, %f419;
	mov.f32 	%f465, %f419;
	mov.f32 	%f466, %f419;
	mov.f32 	%f467, %f419;
	mov.f32 	%f468, %f419;
	mov.f32 	%f469, %f419;
	mov.f32 	%f470, %f419;
	mov.f32 	%f471, %f419;
	mov.f32 	%f472, %f419;
	mov.f32 	%f473, %f419;
	mov.f32 	%f474, %f419;
	mov.f32 	%f475, %f419;
	mov.f32 	%f476, %f419;
	mov.f32 	%f477, %f419;
	mov.f32 	%f478, %f419;
	mov.f32 	%f479, %f419;
	mov.f32 	%f480, %f419;
	mov.f32 	%f481, %f419;
	mov.f32 	%f482, %f419;
	@%p2 bra 	$L__BB6_7;
	shr.u32 	%r40, %r1, 3;
	shl.b32 	%r5, %r31, 3;
	mad.lo.s32 	%r6, %r40, %r32, %r2;
	add.s32 	%r41, %r3, %r2;
	shl.b32 	%r42, %r41, 2;
	mov.u32 	%r43, _ZZ18sgemm2DBlocktilingiiiPKfS0_PfE2As;
	add.s32 	%r7, %r43, %r42;
	shl.b32 	%r44, %r32, 3;
	add.s32 	%r8, %r6, %r44;
	shl.b32 	%r45, %r32, 4;
	add.s32 	%r9, %r6, %r45;
	add.s32 	%r10, %r9, %r44;
	shl.b32 	%r46, %r32, 5;
	add.s32 	%r11, %r6, %r46;
	add.s32 	%r12, %r11, %r44;
	add.s32 	%r13, %r11, %r45;
	add.s32 	%r14, %r13, %r44;
	shl.b32 	%r47, %r1, 2;
	mov.u32 	%r48, _ZZ18sgemm2DBlocktilingiiiPKfS0_PfE2Bs;
	add.s32 	%r15, %r48, %r47;
	add.s32 	%r16, %r31, %r1;
	add.s32 	%r17, %r16, %r31;
	add.s32 	%r18, %r17, %r31;
	add.s32 	%r19, %r18, %r31;
	add.s32 	%r20, %r19, %r31;
	add.s32 	%r21, %r20, %r31;
	add.s32 	%r22, %r21, %r31;
	shl.b32 	%r49, %r2, 5;
	add.s32 	%r23, %r48, %r49;
	shl.b32 	%r50, %r40, 8;
	add.s32 	%r51, %r50, %r43;
	add.s32 	%r24, %r51, 128;
	mov.b32 	%r98, 0;
	mov.f32 	%f419, 0f00000000;
	mul.wide.u32 	%rd20, %r6, 4;
	mul.wide.u32 	%rd22, %r8, 4;
	mul.wide.u32 	%rd24, %r9, 4;
	mul.wide.u32 	%rd26, %r10, 4;
$L__BB6_4:
	add.s64 	%rd21, %rd227, %rd20;
	ld.global.f32 	%f259, [%rd21];
	st.shared.f32 	[%r7], %f259;
	add.s64 	%rd23, %rd227, %rd22;
	ld.global.f32 	%f260, [%rd23];
	st.shared.f32 	[%r7+256], %f260;
	add.s64 	%rd25, %rd227, %rd24;
	ld.global.f32 	%f261, [%rd25];
	st.shared.f32 	[%r7+512], %f261;
	add.s64 	%rd27, %rd227, %rd26;
	ld.global.f32 	%f262, [%rd27];
	st.shared.f32 	[%r7+768], %f262;
	mul.wide.u32 	%rd28, %r11, 4;
	add.s64 	%rd29, %rd227, %rd28;
	ld.global.f32 	%f263, [%rd29];
	st.shared.f32 	[%r7+1024], %f263;
	mul.wide.u32 	%rd30, %r12, 4;
	add.s64 	%rd31, %rd227, %rd30;
	ld.global.f32 	%f264, [%rd31];
	st.shared.f32 	[%r7+1280], %f264;
	mul.wide.u32 	%rd32, %r13, 4;
	add.s64 	%rd33, %rd227, %rd32;
	ld.global.f32 	%f265, [%rd33];
	st.shared.f32 	[%r7+1536], %f265;
	mul.wide.u32 	%rd34, %r14, 4;
	add.s64 	%rd35, %rd227, %rd34;
	ld.global.f32 	%f266, [%rd35];
	st.shared.f32 	[%r7+1792], %f266;
	mul.wide.u32 	%rd36, %r1, 4;
	add.s64 	%rd37, %rd228, %rd36;
	ld.global.f32 	%f267, [%rd37];
	st.shared.f32 	[%r15], %f267;
	mul.wide.u32 	%rd38, %r16, 4;
	add.s64 	%rd39, %rd228, %rd38;
	ld.global.f32 	%f268, [%rd39];
	st.shared.f32 	[%r15+256], %f268;
	mul.wide.u32 	%rd40, %r17, 4;
	add.s64 	%rd41, %rd228, %rd40;
	ld.global.f32 	%f269, [%rd41];
	st.shared.f32 	[%r15+512], %f269;
	mul.wide.u32 	%rd42, %r18, 4;
	add.s64 	%rd43, %rd228, %rd42;
	ld.global.f32 	%f270, [%rd43];
	st.shared.f32 	[%r15+768], %f270;
	mul.wide.u32 	%rd44, %r19, 4;
	add.s64 	%rd45, %rd228, %rd44;
	ld.global.f32 	%f271, [%rd45];
	st.shared.f32 	[%r15+1024], %f271;
	mul.wide.u32 	%rd46, %r20, 4;
	add.s64 	%rd47, %rd228, %rd46;
	ld.global.f32 	%f272, [%rd47];
	st.shared.f32 	[%r15+1280], %f272;
	mul.wide.u32 	%rd48, %r21, 4;
	add.s64 	%rd49, %rd228, %rd48;
	ld.global.f32 	%f273, [%rd49];
	st.shared.f32 	[%r15+1536], %f273;
	mul.wide.u32 	%rd50, %r22, 4;
	add.s64 	%rd51, %rd228, %rd50;
	ld.global.f32 	%f274, [%rd51];
	st.shared.f32 	[%r15+1792], %f274;
	bar.sync 	0;
	mov.b32 	%r100, 16;
	mov.u32 	%r99, %r24;
$L__BB6_5:
	ld.shared.f32 	%f275, [%r99+-128];
	ld.shared.f32 	%f276, [%r99+-96];
	ld.shared.f32 	%f277, [%r99+-64];
	ld.shared.f32 	%f278, [%r99+-32];
	ld.shared.f32 	%f279, [%r99];
	ld.shared.f32 	%f280, [%r99+32];
	ld.shared.f32 	%f281, [%r99+64];
	ld.shared.f32 	%f282, [%r99+96];
	add.s32 	%r53, %r23, %r100;
	ld.shared.f32 	%f283, [%r53+-16];
	ld.shared.f32 	%f284, [%r53+-12];
	ld.shared.f32 	%f285, [%r53+-8];
	ld.shared.f32 	%f286, [%r53+-4];
	ld.shared.f32 	%f287, [%r53];
	ld.shared.f32 	%f288, [%r53+4];
	ld.shared.f32 	%f289, [%r53+8];
	ld.shared.f32 	%f290, [%r53+12];
	fma.rn.f32 	%f482, %f275, %f283, %f482;
	fma.rn.f32 	%f481, %f275, %f284, %f481;
	fma.rn.f32 	%f480, %f275, %f285, %f480;
	fma.rn.f32 	%f479, %f275, %f286, %f479;
	fma.rn.f32 	%f478, %f275, %f287, %f478;
	fma.rn.f32 	%f477, %f275, %f288, %f477;
	fma.rn.f32 	%f476, %f275, %f289, %f476;
	fma.rn.f32 	%f475, %f275, %f290, %f475;
	fma.rn.f32 	%f474, %f276, %f283, %f474;
	fma.rn.f32 	%f473, %f276, %f284, %f473;
	fma.rn.f32 	%f472, %f276, %f285, %f472;
	fma.rn.f32 	%f471, %f276, %f286, %f471;
	fma.rn.f32 	%f470, %f276, %f287, %f470;
	fma.rn.f32 	%f469, %f276, %f288, %f469;
	fma.rn.f32 	%f468, %f276, %f289, %f468;
	fma.rn.f32 	%f467, %f276, %f290, %f467;
	fma.rn.f32 	%f466, %f277, %f283, %f466;
	fma.rn.f32 	%f465, %f277, %f284, %f465;
	fma.rn.f32 	%f464, %f277, %f285, %f464;
	fma.rn.f32 	%f463, %f277, %f286, %f463;
	fma.rn.f32 	%f462, %f277, %f287, %f462;
	fma.rn.f32 	%f461, %f277, %f288, %f461;
	fma.rn.f32 	%f460, %f277, %f289, %f460;
	fma.rn.f32 	%f459, %f277, %f290, %f459;
	fma.rn.f32 	%f458, %f278, %f283, %f458;
	fma.rn.f32 	%f457, %f278, %f284, %f457;
	fma.rn.f32 	%f456, %f278, %f285, %f456;
	fma.rn.f32 	%f455, %f278, %f286, %f455;
	fma.rn.f32 	%f454, %f278, %f287, %f454;
	fma.rn.f32 	%f453, %f278, %f288, %f453;
	fma.rn.f32 	%f452, %f278, %f289, %f452;
	fma.rn.f32 	%f451, %f278, %f290, %f451;
	fma.rn.f32 	%f450, %f279, %f283, %f450;
	fma.rn.f32 	%f449, %f279, %f284, %f449;
	fma.rn.f32 	%f448, %f279, %f285, %f448;
	fma.rn.f32 	%f447, %f279, %f286, %f447;
	fma.rn.f32 	%f446, %f279, %f287, %f446;
	fma.rn.f32 	%f445, %f279, %f288, %f445;
	fma.rn.f32 	%f444, %f279, %f289, %f444;
	fma.rn.f32 	%f443, %f279, %f290, %f443;
	fma.rn.f32 	%f442, %f280, %f283, %f442;
	fma.rn.f32 	%f441, %f280, %f284, %f441;
	fma.rn.f32 	%f440, %f280, %f285, %f440;
	fma.rn.f32 	%f439, %f280, %f286, %f439;
	fma.rn.f32 	%f438, %f280, %f287, %f438;
	fma.rn.f32 	%f437, %f280, %f288, %f437;
	fma.rn.f32 	%f436, %f280, %f289, %f436;
	fma.rn.f32 	%f435, %f280, %f290, %f435;
	fma.rn.f32 	%f434, %f281, %f283, %f434;
	fma.rn.f32 	%f433, %f281, %f284, %f433;
	fma.rn.f32 	%f432, %f281, %f285, %f432;
	fma.rn.f32 	%f431, %f281, %f286, %f431;
	fma.rn.f32 	%f430, %f281, %f287, %f430;
	fma.rn.f32 	%f429, %f281, %f288, %f429;
	fma.rn.f32 	%f428, %f281, %f289, %f428;
	fma.rn.f32 	%f427, %f281, %f290, %f427;
	fma.rn.f32 	%f426, %f282, %f283, %f426;
	fma.rn.f32 	%f425, %f282, %f284, %f425;
	fma.rn.f32 	%f424, %f282, %f285, %f424;
	fma.rn.f32 	%f423, %f282, %f286, %f423;
	fma.rn.f32 	%f422, %f282, %f287, %f422;
	fma.rn.f32 	%f421, %f282, %f288, %f421;
	fma.rn.f32 	%f420, %f282, %f289, %f420;
	fma.rn.f32 	%f419, %f282, %f290, %f419;
	add.s32 	%r100, %r100, 256;
	add.s32 	%r99, %r99, 4;
	setp.ne.s32 	%p3, %r100, 2064;
	@%p3 bra 	$L__BB6_5;
	bar.sync 	0;
	add.s32 	%r98, %r98, 8;
	setp.lt.u32 	%p4, %r98, %r32;
	mul.wide.s32 	%rd52, %r5, 4;
	add.s64 	%rd228, %rd228, %rd52;
	add.s64 	%rd227, %rd227, 32;
	@%p4 bra 	$L__BB6_4;
$L__BB6_7:
	cvt.u64.u32 	%rd53, %r4;
	cvta.to.global.u64 	%rd54, %rd9;
	shl.b32 	%r54, %r2, 3;
	mad.lo.s32 	%r55, %r3, %r31, %r54;
	cvt.u64.u32 	%rd55, %r55;
	add.s64 	%rd56, %rd55, %rd53;
	shl.b64 	%rd57, %rd56, 2;
	add.s64 	%rd58, %rd54, %rd57;
	st.global.f32 	[%rd58], %f482;
	st.global.f32 	[%rd58+4], %f481;
	st.global.f32 	[%rd58+8], %f480;
	st.global.f32 	[%rd58+12], %f479;
	st.global.f32 	[%rd58+16], %f478;
	st.global.f32 	[%rd58+20], %f477;
	st.global.f32 	[%rd58+24], %f476;
	st.global.f32 	[%rd58+28], %f475;
	add.s32 	%r56, %r55, %r31;
	cvt.u64.u32 	%rd59, %r56;
	add.s64 	%rd60, %rd59, %rd53;
	shl.b64 	%rd61, %rd60, 2;
	add.s64 	%rd62, %rd54, %rd61;
	st.global.f32 	[%rd62], %f474;
	add.s32 	%r57, %r56, 1;
	cvt.u64.u32 	%rd63, %r57;
	add.s64 	%rd64, %rd63, %rd53;
	shl.b64 	%rd65, %rd64, 2;
	add.s64 	%rd66, %rd54, %rd65;
	st.global.f32 	[%rd66], %f473;
	add.s32 	%r58, %r56, 2;
	cvt.u64.u32 	%rd67, %r58;
	add.s64 	%rd68, %rd67, %rd53;
	shl.b64 	%rd69, %rd68, 2;
	add.s64 	%rd70, %rd54, %rd69;
	st.global.f32 	[%rd70], %f472;
	add.s32 	%r59, %r56, 3;
	cvt.u64.u32 	%rd71, %r59;
	add.s64 	%rd72, %rd71, %rd53;
	shl.b64 	%rd73, %rd72, 2;
	add.s64 	%rd74, %rd54, %rd73;
	st.global.f32 	[%rd74], %f471;
	add.s32 	%r60, %r56, 4;
	cvt.u64.u32 	%rd75, %r60;
	add.s64 	%rd76, %rd75, %rd53;
	shl.b64 	%rd77, %rd76, 2;
	add.s64 	%rd78, %rd54, %rd77;
	st.global.f32 	[%rd78], %f470;
	add.s32 	%r61, %r56, 5;
	cvt.u64.u32 	%rd79, %r61;
	add.s64 	%rd80, %rd79, %rd53;
	shl.b64 	%rd81, %rd80, 2;
	add.s64 	%rd82, %rd54, %rd81;
	st.global.f32 	[%rd82], %f469;
	add.s32 	%r62, %r56, 6;
	cvt.u64.u32 	%rd83, %r62;
	add.s64 	%rd84, %rd83, %rd53;
	shl.b64 	%rd85, %rd84, 2;
	add.s64 	%rd86, %rd54, %rd85;
	st.global.f32 	[%rd86], %f468;
	add.s32 	%r63, %r56, 7;
	cvt.u64.u32 	%rd87, %r63;
	add.s64 	%rd88, %rd87, %rd53;
	shl.b64 	%rd89, %rd88, 2;
	add.s64 	%rd90, %rd54, %rd89;
	st.global.f32 	[%rd90], %f467;
	add.s32 	%r64, %r56, %r31;
	cvt.u64.u32 	%rd91, %r64;
	add.s64 	%rd92, %rd91, %rd53;
	shl.b64 	%rd93, %rd92, 2;
	add.s64 	%rd94, %rd54, %rd93;
	st.global.f32 	[%rd94], %f466;
	st.global.f32 	[%rd94+4], %f465;
	add.s32 	%r65, %r58, %r31;
	cvt.u64.u32 	%rd95, %r65;
	add.s64 	%rd96, %rd95, %rd53;
	shl.b64 	%rd97, %rd96, 2;
	add.s64 	%rd98, %rd54, %rd97;
	st.global.f32 	[%rd98], %f464;
	st.global.f32 	[%rd98+4], %f463;
	add.s32 	%r66, %r65, 2;
	cvt.u64.u32 	%rd99, %r66;
	add.s64 	%rd100, %rd99, %rd53;
	shl.b64 	%rd101, %rd100, 2;
	add.s64 	%rd102, %rd54, %rd101;
	st.global.f32 	[%rd102], %f462;
	st.global.f32 	[%rd102+4], %f461;
	add.s32 	%r67, %r65, 4;
	cvt.u64.u32 	%rd103, %r67;
	add.s64 	%rd104, %rd103, %rd53;
	shl.b64 	%rd105, %rd104, 2;
	add.s64 	%rd106, %rd54, %rd105;
	st.global.f32 	[%rd106], %f460;
	st.global.f32 	[%rd106+4], %f459;
	add.s32 	%r68, %r64, %r31;
	cvt.u64.u32 	%rd107, %r68;
	add.s64 	%rd108, %rd107, %rd53;
	shl.b64 	%rd109, %rd108, 2;
	add.s64 	%rd110, %rd54, %rd109;
	st.global.f32 	[%rd110], %f458;
	add.s32 	%r69, %r68, 1;
	cvt.u64.u32 	%rd111, %r69;
	add.s64 	%rd112, %rd111, %rd53;
	shl.b64 	%rd113, %rd112, 2;
	add.s64 	%rd114, %rd54, %rd113;
	st.global.f32 	[%rd114], %f457;
	add.s32 	%r70, %r68, 2;
	cvt.u64.u32 	%rd115, %r70;
	add.s64 	%rd116, %rd115, %rd53;
	shl.b64 	%rd117, %rd116, 2;
	add.s64 	%rd118, %rd54, %rd117;
	st.global.f32 	[%rd118], %f456;
	add.s32 	%r71, %r68, 3;
	cvt.u64.u32 	%rd119, %r71;
	add.s64 	%rd120, %rd119, %rd53;
	shl.b64 	%rd121, %rd120, 2;
	add.s64 	%rd122, %rd54, %rd121;
	st.global.f32 	[%rd122], %f455;
	add.s32 	%r72, %r68, 4;
	cvt.u64.u32 	%rd123, %r72;
	add.s64 	%rd124, %rd123, %rd53;
	shl.b64 	%rd125, %rd124, 2;
	add.s64 	%rd126, %rd54, %rd125;
	st.global.f32 	[%rd126], %f454;
	add.s32 	%r73, %r68, 5;
	cvt.u64.u32 	%rd127, %r73;
	add.s64 	%rd128, %rd127, %rd53;
	shl.b64 	%rd129, %rd128, 2;
	add.s64 	%rd130, %rd54, %rd129;
	st.global.f32 	[%rd130], %f453;
	add.s32 	%r74, %r68, 6;
	cvt.u64.u32 	%rd131, %r74;
	add.s64 	%rd132, %rd131, %rd53;
	shl.b64 	%rd133, %rd132, 2;
	add.s64 	%rd134, %rd54, %rd133;
	st.global.f32 	[%rd134], %f452;
	add.s32 	%r75, %r68, 7;
	cvt.u64.u32 	%rd135, %r75;
	add.s64 	%rd136, %rd135, %rd53;
	shl.b64 	%rd137, %rd136, 2;
	add.s64 	%rd138, %rd54, %rd137;
	st.global.f32 	[%rd138], %f451;
	add.s32 	%r76, %r68, %r31;
	cvt.u64.u32 	%rd139, %r76;
	add.s64 	%rd140, %rd139, %rd53;
	shl.b64 	%rd141, %rd140, 2;
	add.s64 	%rd142, %rd54, %rd141;
	st.global.f32 	[%rd142], %f450;
	st.global.f32 	[%rd142+4], %f449;
	st.global.f32 	[%rd142+8], %f448;
	st.global.f32 	[%rd142+12], %f447;
	add.s32 	%r77, %r72, %r31;
	cvt.u64.u32 	%rd143, %r77;
	add.s64 	%rd144, %rd143, %rd53;
	shl.b64 	%rd145, %rd144, 2;
	add.s64 	%rd146, %rd54, %rd145;
	st.global.f32 	[%rd146], %f446;
	st.global.f32 	[%rd146+4], %f445;
	st.global.f32 	[%rd146+8], %f444;
	st.global.f32 	[%rd146+12], %f443;
	add.s32 	%r78, %r76, %r31;
	cvt.u64.u32 	%rd147, %r78;
	add.s64 	%rd148, %rd147, %rd53;
	shl.b64 	%rd149, %rd148, 2;
	add.s64 	%rd150, %rd54, %rd149;
	st.global.f32 	[%rd150], %f442;
	add.s32 	%r79, %r78, 1;
	cvt.u64.u32 	%rd151, %r79;
	add.s64 	%rd152, %rd151, %rd53;
	shl.b64 	%rd153, %rd152, 2;
	add.s64 	%rd154, %rd54, %rd153;
	st.global.f32 	[%rd154], %f441;
	add.s32 	%r80, %r78, 2;
	cvt.u64.u32 	%rd155, %r80;
	add.s64 	%rd156, %rd155, %rd53;
	shl.b64 	%rd157, %rd156, 2;
	add.s64 	%rd158, %rd54, %rd157;
	st.global.f32 	[%rd158], %f440;
	add.s32 	%r81, %r78, 3;
	cvt.u64.u32 	%rd159, %r81;
	add.s64 	%rd160, %rd159, %rd53;
	shl.b64 	%rd161, %rd160, 2;
	add.s64 	%rd162, %rd54, %rd161;
	st.global.f32 	[%rd162], %f439;
	add.s32 	%r82, %r78, 4;
	cvt.u64.u32 	%rd163, %r82;
	add.s64 	%rd164, %rd163, %rd53;
	shl.b64 	%rd165, %rd164, 2;
	add.s64 	%rd166, %rd54, %rd165;
	st.global.f32 	[%rd166], %f438;
	add.s32 	%r83, %r78, 5;
	cvt.u64.u32 	%rd167, %r83;
	add.s64 	%rd168, %rd167, %rd53;
	shl.b64 	%rd169, %rd168, 2;
	add.s64 	%rd170, %rd54, %rd169;
	st.global.f32 	[%rd170], %f437;
	add.s32 	%r84, %r78, 6;
	cvt.u64.u32 	%rd171, %r84;
	add.s64 	%rd172, %rd171, %rd53;
	shl.b64 	%rd173, %rd172, 2;
	add.s64 	%rd174, %rd54, %rd173;
	st.global.f32 	[%rd174], %f436;
	add.s32 	%r85, %r78, 7;
	cvt.u64.u32 	%rd175, %r85;
	add.s64 	%rd176, %rd175, %rd53;
	shl.b64 	%rd177, %rd176, 2;
	add.s64 	%rd178, %rd54, %rd177;
	st.global.f32 	[%rd178], %f435;
	add.s32 	%r86, %r78, %r31;
	cvt.u64.u32 	%rd179, %r86;
	add.s64 	%rd180, %rd179, %rd53;
	shl.b64 	%rd181, %rd180, 2;
	add.s64 	%rd182, %rd54, %rd181;
	st.global.f32 	[%rd182], %f434;
	st.global.f32 	[%rd182+4], %f433;
	add.s32 	%r87, %r80, %r31;
	cvt.u64.u32 	%rd183, %r87;
	add.s64 	%rd184, %rd183, %rd53;
	shl.b64 	%rd185, %rd184, 2;
	add.s64 	%rd186, %rd54, %rd185;
	st.global.f32 	[%rd186], %f432;
	st.global.f32 	[%rd186+4], %f431;
	add.s32 	%r88, %r87, 2;
	cvt.u64.u32 	%rd187, %r88;
	add.s64 	%rd188, %rd187, %rd53;
	shl.b64 	%rd189, %rd188, 2;
	add.s64 	%rd190, %rd54, %rd189;
	st.global.f32 	[%rd190], %f430;
	st.global.f32 	[%rd190+4], %f429;
	add.s32 	%r89, %r87, 4;
	cvt.u64.u32 	%rd191, %r89;
	add.s64 	%rd192, %rd191, %rd53;
	shl.b64 	%rd193, %rd192, 2;
	add.s64 	%rd194, %rd54, %rd193;
	st.global.f32 	[%rd194], %f428;
	st.global.f32 	[%rd194+4], %f427;
	add.s32 	%r90, %r86, %r31;
	cvt.u64.u32 	%rd195, %r90;
	add.s64 	%rd196, %rd195, %rd53;
	shl.b64 	%rd197, %rd196, 2;
	add.s64 	%rd198, %rd54, %rd197;
	st.global.f32 	[%rd198], %f426;
	add.s32 	%r91, %r90, 1;
	cvt.u64.u32 	%rd199, %r91;
	add.s64 	%rd200, %rd199, %rd53;
	shl.b64 	%rd201, %rd200, 2;
	add.s64 	%rd202, %rd54, %rd201;
	st.global.f32 	[%rd202], %f425;
	add.s32 	%r92, %r90, 2;
	cvt.u64.u32 	%rd203, %r92;
	add.s64 	%rd204, %rd203, %rd53;
	shl.b64 	%rd205, %rd204, 2;
	add.s64 	%rd206, %rd54, %rd205;
	st.global.f32 	[%rd206], %f424;
	add.s32 	%r93, %r90, 3;
	cvt.u64.u32 	%rd207, %r93;
	add.s64 	%rd208, %rd207, %rd53;
	shl.b64 	%rd209, %rd208, 2;
	add.s64 	%rd210, %rd54, %rd209;
	st.global.f32 	[%rd210], %f423;
	add.s32 	%r94, %r90, 4;
	cvt.u64.u32 	%rd211, %r94;
	add.s64 	%rd212, %rd211, %rd53;
	shl.b64 	%rd213, %rd212, 2;
	add.s64 	%rd214, %rd54, %rd213;
	st.global.f32 	[%rd214], %f422;
	add.s32 	%r95, %r90, 5;
	cvt.u64.u32 	%rd215, %r95;
	add.s64 	%rd216, %rd215, %rd53;
	shl.b64 	%rd217, %rd216, 2;
	add.s64 	%rd218, %rd54, %rd217;
	st.global.f32 	[%rd218], %f421;
	add.s32 	%r96, %r90, 6;
	cvt.u64.u32 	%rd219, %r96;
	add.s64 	%rd220, %rd219, %rd53;
	shl.b64 	%rd221, %rd220, 2;
	add.s64 	%rd222, %rd54, %rd221;
	st.global.f32 	[%rd222], %f420;
	add.s32 	%r97, %r90, 7;
	cvt.u64.u32 	%rd223, %r97;
	add.s64 	%rd224, %rd223, %rd53;
	shl.b64 	%rd225, %rd224, 2;
	add.s64 	%rd226, %rd54, %rd225;
	st.global.f32 	[%rd226], %f419;
	ret;

}
	// .globl	_Z26sgemm2DBlocktiling_batchediiiiPKfS0_Pf
.visible .entry _Z26sgemm2DBlocktiling_batchediiiiPKfS0_Pf(
	.param .u32 _Z26sgemm2DBlocktiling_batchediiiiPKfS0_Pf_param_0,
	.param .u32 _Z26sgemm2DBlocktiling_batchediiiiPKfS0_Pf_param_1,
	.param .u32 _Z26sgemm2DBlocktiling_batchediiiiPKfS0_Pf_param_2,
	.param .u32 _Z26sgemm2DBlocktiling_batchediiiiPKfS0_Pf_param_3,
	.param .u64 .ptr .align 1 _Z26sgemm2DBlocktiling_batchediiiiPKfS0_Pf_param_4,
	.param .u64 .ptr .align 1 _Z26sgemm2DBlocktiling_batchediiiiPKfS0_Pf_param_5,
	.param .u64 .ptr .align 1 _Z26sgemm2DBlocktiling_batchediiiiPKfS0_Pf_param_6
)
.maxntid 64
.minnctapersm 1
{
	.reg .pred 	%p<6>;
	.reg .b32 	%r<111>;
	.reg .b32 	%f<483>;
	.reg .b64 	%rd<229>;
	// demoted variable
	.shared .align 4 .b8 _ZZ26sgemm2DBlocktiling_batchediiiiPKfS0_PfE2As[2048];
	// demoted variable
	.shared .align 4 .b8 _ZZ26sgemm2DBlocktiling_batchediiiiPKfS0_PfE2Bs[2048];
	ld.param.u32 	%r35, [_Z26sgemm2DBlocktiling_batchediiiiPKfS0_Pf_param_0];
	ld.param.u32 	%r36, [_Z26sgemm2DBlocktiling_batchediiiiPKfS0_Pf_param_1];
	ld.param.u32 	%r33, [_Z26sgemm2DBlocktiling_batchediiiiPKfS0_Pf_param_2];
	ld.param.u32 	%r34, [_Z26sgemm2DBlocktiling_batchediiiiPKfS0_Pf_param_3];
	ld.param.u64 	%rd7, [_Z26sgemm2DBlocktiling_batchediiiiPKfS0_Pf_param_4];
	ld.param.u64 	%rd8, [_Z26sgemm2DBlocktiling_batchediiiiPKfS0_Pf_param_5];
	ld.param.u64 	%rd9, [_Z26sgemm2DBlocktiling_batchediiiiPKfS0_Pf_param_6];
	mov.u32 	%r37, %ctaid.z;
	mov.u32 	%r38, %ntid.z;
	mov.u32 	%r39, %tid.z;
	mad.lo.s32 	%r40, %r37, %r38, %r39;
	mul.lo.s32 	%r1, %r36, %r40;
	mul.lo.s32 	%r2, %r33, %r40;
	setp.ge.u32 	%p1, %r40, %r35;
	@%p1 bra 	$L__BB7_9;
	mov.u32 	%r41, %ntid.x;
	setp.eq.s32 	%p2, %r41, 64;
	@%p2 bra 	$L__BB7_3;
	mov.u64 	%rd10, $str$2;
	cvta.global.u64 	%rd11, %rd10;
	mov.u64 	%rd12, $str$1;
	cvta.global.u64 	%rd13, %rd12;
	mov.u64 	%rd14, __unnamed_3;
	cvta.global.u64 	%rd15, %rd14;
	{ // callseq 2, 0
	.param .b64 param0;
	st.param.b64 	[param0], %rd11;
	.param .b64 param1;
	st.param.b64 	[param1], %rd13;
	.param .b32 param2;
	st.param.b32 	[param2], 374;
	.param .b64 param3;
	st.param.b64 	[param3], %rd15;
	.param .b64 param4;
	st.param.b64 	[param4], 1;
	call.uni 
	__assertfail, 
	(
	param0, 
	param1, 
	param2, 
	param3, 
	param4
	);
	} // callseq 2
$L__BB7_3:
	mov.u32 	%r3, %tid.x;
	and.b32  	%r4, %r3, 7;
	and.b32  	%r5, %r3, 56;
	mov.u32 	%r42, %ctaid.y;
	shl.b32 	%r43, %r42, 6;
	add.s32 	%r44, %r43, %r1;
	mul.lo.s32 	%r45, %r44, %r34;
	cvta.to.global.u64 	%rd16, %rd7;
	mul.wide.u32 	%rd17, %r45, 4;
	add.s64 	%rd227, %rd16, %rd17;
	mov.u32 	%r46, %ctaid.x;
	shl.b32 	%r47, %r46, 6;
	mad.lo.s32 	%r48, %r2, %r34, %r47;
	cvta.to.global.u64 	%rd18, %rd8;
	mul.wide.u32 	%rd19, %r48, 4;
	add.s64 	%rd228, %rd18, %rd19;
	mad.lo.s32 	%r6, %r44, %r33, %r47;
	setp.eq.s32 	%p3, %r34, 0;
	mov.f32 	%f419, 0f00000000;
	mov.f32 	%f420, %f419;
	mov.f32 	%f421, %f419;
	mov.f32 	%f422, %f419;
	mov.f32 	%f423, %f419;
	mov.f32 	%f424, %f419;
	mov.f32 	%f425, %f419;
	mov.f32 	%f426, %f419;
	mov.f32 	%f427, %f419;
	mov.f32 	%f428, %f419;
	mov.f32 	%f429, %f419;
	mov.f32 	%f430, %f419;
	mov.f32 	%f431, %f419;
	mov.f32 	%f432, %f419;
	mov.f32 	%f433, %f419;
	mov.f32 	%f434, %f419;
	mov.f32 	%f435, %f419;
	mov.f32 	%f436, %f419;
	mov.f32 	%f437, %f419;
	mov.f32 	%f438, %f419;
	mov.f32 	%f439, %f419;
	mov.f32 	%f440, %f419;
	mov.f32 	%f441, %f419;
	mov.f32 	%f442, %f419;
	mov.f32 	%f443, %f419;
	mov.f32 	%f444, %f419;
	mov.f32 	%f445, %f419;
	mov.f32 	%f446, %f419;
	mov.f32 	%f447, %f419;
	mov.f32 	%f448, %f419;
	mov.f32 	%f449, %f419;
	mov.f32 	%f450, %f419;
	mov.f32 	%f451, %f419;
	mov.f32 	%f452, %f419;
	mov.f32 	%f453, %f419;
	mov.f32 	%f454, %f419;
	mov.f32 	%f455, %f419;
	mov.f32 	%f456, %f419;
	mov.f32 	%f457, %f419;
	mov.f32 	%f458, %f419;
	mov.f32 	%f459, %f419;
	mov.f32 	%f460, %f419;
	mov.f32 	%f461, %f419;
	mov.f32 	%f462, %f419;
	mov.f32 	%f463, %f419;
	mov.f32 	%f464, %f419;
	mov.f32 	%f465, %f419;
	mov.f32 	%f466, %f419;
	mov.f32 	%f467, %f419;
	mov.f32 	%f468, %f419;
	mov.f32 	%f469, %f419;
	mov.f32 	%f470, %f419;
	mov.f32 	%f471, %f419;
	mov.f32 	%f472, %f419;
	mov.f32 	%f473, %f419;
	mov.f32 	%f474, %f419;
	mov.f32 	%f475, %f419;
	mov.f32 	%f476, %f419;
	mov.f32 	%f477, %f419;
	mov.f32 	%f478, %f419;
	mov.f32 	%f479, %f419;
	mov.f32 	%f480, %f419;
	mov.f32 	%f481, %f419;
	mov.f32 	%f482, %f419;
	@%p3 bra 	$L__BB7_8;
	shr.u32 	%r50, %r3, 3;
	shl.b32 	%r7, %r33, 3;
	mad.lo.s32 	%r8, %r50, %r34, %r4;
	add.s32 	%r51, %r5, %r4;
	shl.b32 	%r52, %r51, 2;
	mov.u32 	%r53, _ZZ26sgemm2DBlocktiling_batchediiiiPKfS0_PfE2As;
	add.s32 	%r9, %r53, %r52;
	shl.b32 	%r54, %r34, 3;
	add.s32 	%r10, %r8, %r54;
	shl.b32 	%r55, %r34, 4;
	add.s32 	%r11, %r8, %r55;
	add.s32 	%r12, %r11, %r54;
	shl.b32 	%r56, %r34, 5;
	add.s32 	%r13, %r8, %r56;
	add.s32 	%r14, %r13, %r54;
	add.s32 	%r15, %r13, %r55;
	add.s32 	%r16, %r15, %r54;
	shl.b32 	%r57, %r3, 2;
	mov.u32 	%r58, _ZZ26sgemm2DBlocktiling_batchediiiiPKfS0_PfE2Bs;
	add.s32 	%r17, %r58, %r57;
	add.s32 	%r18, %r33, %r3;
	add.s32 	%r19, %r18, %r33;
	add.s32 	%r20, %r19, %r33;
	add.s32 	%r21, %r20, %r33;
	add.s32 	%r22, %r21, %r33;
	add.s32 	%r23, %r22, %r33;
	add.s32 	%r24, %r23, %r33;
	shl.b32 	%r59, %r4, 5;
	add.s32 	%r25, %r58, %r59;
	shl.b32 	%r60, %r50, 8;
	add.s32 	%r61, %r60, %r53;
	add.s32 	%r26, %r61, 128;
	mov.b32 	%r108, 0;
	mov.f32 	%f419, 0f00000000;
	mul.wide.u32 	%rd20, %r8, 4;
	mul.wide.u32 	%rd22, %r10, 4;
	mul.wide.u32 	%rd24, %r11, 4;
	mul.wide.u32 	%rd26, %r12, 4;
$L__BB7_5:
	add.s64 	%rd21, %rd227, %rd20;
	ld.global.f32 	%f259, [%rd21];
	st.shared.f32 	[%r9], %f259;
	add.s64 	%rd23, %rd227, %rd22;
	ld.global.f32 	%f260, [%rd23];
	st.shared.f32 	[%r9+256], %f260;
	add.s64 	%rd25, %rd227, %rd24;
	ld.global.f32 	%f261, [%rd25];
	st.shared.f32 	[%r9+512], %f261;
	add.s64 	%rd27, %rd227, %rd26;
	ld.global.f32 	%f262, [%rd27];
	st.shared.f32 	[%r9+768], %f262;
	mul.wide.u32 	%rd28, %r13, 4;
	add.s64 	%rd29, %rd227, %rd28;
	ld.global.f32 	%f263, [%rd29];
	st.shared.f32 	[%r9+1024], %f263;
	mul.wide.u32 	%rd30, %r14, 4;
	add.s64 	%rd31, %rd227, %rd30;
	ld.global.f32 	%f264, [%rd31];
	st.shared.f32 	[%r9+1280], %f264;
	mul.wide.u32 	%rd32, %r15, 4;
	add.s64 	%rd33, %rd227, %rd32;
	ld.global.f32 	%f265, [%rd33];
	st.shared.f32 	[%r9+1536], %f265;
	mul.wide.u32 	%rd34, %r16, 4;
	add.s64 	%rd35, %rd227, %rd34;
	ld.global.f32 	%f266, [%rd35];
	st.shared.f32 	[%r9+1792], %f266;
	mul.wide.u32 	%rd36, %r3, 4;
	add.s64 	%rd37, %rd228, %rd36;
	ld.global.f32 	%f267, [%rd37];
	st.shared.f32 	[%r17], %f267;
	mul.wide.u32 	%rd38, %r18, 4;
	add.s64 	%rd39, %rd228, %rd38;
	ld.global.f32 	%f268, [%rd39];
	st.shared.f32 	[%r17+256], %f268;
	mul.wide.u32 	%rd40, %r19, 4;
	add.s64 	%rd41, %rd228, %rd40;
	ld.global.f32 	%f269, [%rd41];
	st.shared.f32 	[%r17+512], %f269;
	mul.wide.u32 	%rd42, %r20, 4;
	add.s64 	%rd43, %rd228, %rd42;
	ld.global.f32 	%f270, [%rd43];
	st.shared.f32 	[%r17+768], %f270;
	mul.wide.u32 	%rd44, %r21, 4;
	add.s64 	%rd45, %rd228, %rd44;
	ld.global.f32 	%f271, [%rd45];
	st.shared.f32 	[%r17+1024], %f271;
	mul.wide.u32 	%rd46, %r22, 4;
	add.s64 	%rd47, %rd228, %rd46;
	ld.global.f32 	%f272, [%rd47];
	st.shared.f32 	[%r17+1280], %f272;
	mul.wide.u32 	%rd48, %r23, 4;
	add.s64 	%rd49, %rd228, %rd48;
	ld.global.f32 	%f273, [%rd49];
	st.shared.f32 	[%r17+1536], %f273;
	mul.wide.u32 	%rd50, %r24, 4;
	add.s64 	%rd51, %rd228, %rd50;
	ld.global.f32 	%f274, [%rd51];
	st.shared.f32 	[%r17+1792], %f274;
	bar.sync 	0;
	mov.b32 	%r110, 16;
	mov.u32 	%r109, %r26;
$L__BB7_6:
	ld.shared.f32 	%f275, [%r109+-128];
	ld.shared.f32 	%f276, [%r109+-96];
	ld.shared.f32 	%f277, [%r109+-64];
	ld.shared.f32 	%f278, [%r109+-32];
	ld.shared.f32 	%f279, [%r109];
	ld.shared.f32 	%f280, [%r109+32];
	ld.shared.f32 	%f281, [%r109+64];
	ld.shared.f32 	%f282, [%r109+96];
	add.s32 	%r63, %r25, %r110;
	ld.shared.f32 	%f283, [%r63+-16];
	ld.shared.f32 	%f284, [%r63+-12];
	ld.shared.f32 	%f285, [%r63+-8];
	ld.shared.f32 	%f286, [%r63+-4];
	ld.shared.f32 	%f287, [%r63];
	ld.shared.f32 	%f288, [%r63+4];
	ld.shared.f32 	%f289, [%r63+8];
	ld.shared.f32 	%f290, [%r63+12];
	fma.rn.f32 	%f482, %f275, %f283, %f482;
	fma.rn.f32 	%f481, %f275, %f284, %f481;
	fma.rn.f32 	%f480, %f275, %f285, %f480;
	fma.rn.f32 	%f479, %f275, %f286, %f479;
	fma.rn.f32 	%f478, %f275, %f287, %f478;
	fma.rn.f32 	%f477, %f275, %f288, %f477;
	fma.rn.f32 	%f476, %f275, %f289, %f476;
	fma.rn.f32 	%f475, %f275, %f290, %f475;
	fma.rn.f32 	%f474, %f276, %f283, %f474;
	fma.rn.f32 	%f473, %f276, %f284, %f473;
	fma.rn.f32 	%f472, %f276, %f285, %f472;
	fma.rn.f32 	%f471, %f276, %f286, %f471;
	fma.rn.f32 	%f470, %f276, %f287, %f470;
	fma.rn.f32 	%f469, %f276, %f288, %f469;
	fma.rn.f32 	%f468, %f276, %f289, %f468;
	fma.rn.f32 	%f467, %f276, %f290, %f467;
	fma.rn.f32 	%f466, %f277, %f283, %f466;
	fma.rn.f32 	%f465, %f277, %f284, %f465;
	fma.rn.f32 	%f464, %f277, %f285, %f464;
	fma.rn.f32 	%f463, %f277, %f286, %f463;
	fma.rn.f32 	%f462, %f277, %f287, %f462;
	fma.rn.f32 	%f461, %f277, %f288, %f461;
	fma.rn.f32 	%f460, %f277, %f289, %f460;
	fma.rn.f32 	%f459, %f277, %f290, %f459;
	fma.rn.f32 	%f458, %f278, %f283, %f458;
	fma.rn.f32 	%f457, %f278, %f284, %f457;
	fma.rn.f32 	%f456, %f278, %f285, %f456;
	fma.rn.f32 	%f455, %f278, %f286, %f455;
	fma.rn.f32 	%f454, %f278, %f287, %f454;
	fma.rn.f32 	%f453, %f278, %f288, %f453;
	fma.rn.f32 	%f452, %f278, %f289, %f452;
	fma.rn.f32 	%f451, %f278, %f290, %f451;
	fma.rn.f32 	%f450, %f279, %f283, %f450;
	fma.rn.f32 	%f449, %f279, %f284, %f449;
	fma.rn.f32 	%f448, %f279, %f285, %f448;
	fma.rn.f32 	%f447, %f279, %f286, %f447;
	fma.rn.f32 	%f446, %f279, %f287, %f446;
	fma.rn.f32 	%f445, %f279, %f288, %f445;
	fma.rn.f32 	%f444, %f279, %f289, %f444;
	fma.rn.f32 	%f443, %f279, %f290, %f443;
	fma.rn.f32 	%f442, %f280, %f283, %f442;
	fma.rn.f32 	%f441, %f280, %f284, %f441;
	fma.rn.f32 	%f440, %f280, %f285, %f440;
	fma.rn.f32 	%f439, %f280, %f286, %f439;
	fma.rn.f32 	%f438, %f280, %f287, %f438;
	fma.rn.f32 	%f437, %f280, %f288, %f437;
	fma.rn.f32 	%f436, %f280, %f289, %f436;
	fma.rn.f32 	%f435, %f280, %f290, %f435;
	fma.rn.f32 	%f434, %f281, %f283, %f434;
	fma.rn.f32 	%f433, %f281, %f284, %f433;
	fma.rn.f32 	%f432, %f281, %f285, %f432;
	fma.rn.f32 	%f431, %f281, %f286, %f431;
	fma.rn.f32 	%f430, %f281, %f287, %f430;
	fma.rn.f32 	%f429, %f281, %f288, %f429;
	fma.rn.f32 	%f428, %f281, %f289, %f428;
	fma.rn.f32 	%f427, %f281, %f290, %f427;
	fma.rn.f32 	%f426, %f282, %f283, %f426;
	fma.rn.f32 	%f425, %f282, %f284, %f425;
	fma.rn.f32 	%f424, %f282, %f285, %f424;
	fma.rn.f32 	%f423, %f282, %f286, %f423;
	fma.rn.f32 	%f422, %f282, %f287, %f422;
	fma.rn.f32 	%f421, %f282, %f288, %f421;
	fma.rn.f32 	%f420, %f282, %f289, %f420;
	fma.rn.f32 	%f419, %f282, %f290, %f419;
	add.s32 	%r110, %r110, 256;
	add.s32 	%r109, %r109, 4;
	setp.ne.s32 	%p4, %r110, 2064;
	@%p4 bra 	$L__BB7_6;
	bar.sync 	0;
	add.s32 	%r108, %r108, 8;
	setp.lt.u32 	%p5, %r108, %r34;
	mul.wide.s32 	%rd52, %r7, 4;
	add.s64 	%rd228, %rd228, %rd52;
	add.s64 	%rd227, %rd227, 32;
	@%p5 bra 	$L__BB7_5;
$L__BB7_8:
	cvt.u64.u32 	%rd53, %r6;
	cvta.to.global.u64 	%rd54, %rd9;
	shl.b32 	%r64, %r4, 3;
	mad.lo.s32 	%r65, %r5, %r33, %r64;
	cvt.u64.u32 	%rd55, %r65;
	add.s64 	%rd56, %rd55, %rd53;
	shl.b64 	%rd57, %rd56, 2;
	add.s64 	%rd58, %rd54, %rd57;
	st.global.f32 	[%rd58], %f482;
	st.global.f32 	[%rd58+4], %f481;
	st.global.f32 	[%rd58+8], %f480;
	st.global.f32 	[%rd58+12], %f479;
	st.global.f32 	[%rd58+16], %f478;
	st.global.f32 	[%rd58+20], %f477;
	st.global.f32 	[%rd58+24], %f476;
	st.global.f32 	[%rd58+28], %f475;
	add.s32 	%r66, %r65, %r33;
	cvt.u64.u32 	%rd59, %r66;
	add.s64 	%rd60, %rd59, %rd53;
	shl.b64 	%rd61, %rd60, 2;
	add.s64 	%rd62, %rd54, %rd61;
	st.global.f32 	[%rd62], %f474;
	add.s32 	%r67, %r66, 1;
	cvt.u64.u32 	%rd63, %r67;
	add.s64 	%rd64, %rd63, %rd53;
	shl.b64 	%rd65, %rd64, 2;
	add.s64 	%rd66, %rd54, %rd65;
	st.global.f32 	[%rd66], %f473;
	add.s32 	%r68, %r66, 2;
	cvt.u64.u32 	%rd67, %r68;
	add.s64 	%rd68, %rd67, %rd53;
	shl.b64 	%rd69, %rd68, 2;
	add.s64 	%rd70, %rd54, %rd69;
	st.global.f32 	[%rd70], %f472;
	add.s32 	%r69, %r66, 3;
	cvt.u64.u32 	%rd71, %r69;
	add.s64 	%rd72, %rd71, %rd53;
	shl.b64 	%rd73, %rd72, 2;
	add.s64 	%rd74, %rd54, %rd73;
	st.global.f32 	[%rd74], %f471;
	add.s32 	%r70, %r66, 4;
	cvt.u64.u32 	%rd75, %r70;
	add.s64 	%rd76, %rd75, %rd53;
	shl.b64 	%rd77, %rd76, 2;
	add.s64 	%rd78, %rd54, %rd77;
	st.global.f32 	[%rd78], %f470;
	add.s32 	%r71, %r66, 5;
	cvt.u64.u32 	%rd79, %r71;
	add.s64 	%rd80, %rd79, %rd53;
	shl.b64 	%rd81, %rd80, 2;
	add.s64 	%rd82, %rd54, %rd81;
	st.global.f32 	[%rd82], %f469;
	add.s32 	%r72, %r66, 6;
	cvt.u64.u32 	%rd83, %r72;
	add.s64 	%rd84, %rd83, %rd53;
	shl.b64 	%rd85, %rd84, 2;
	add.s64 	%rd86, %rd54, %rd85;
	st.global.f32 	[%rd86], %f468;
	add.s32 	%r73, %r66, 7;
	cvt.u64.u32 	%rd87, %r73;
	add.s64 	%rd88, %rd87, %rd53;
	shl.b64 	%rd89, %rd88, 2;
	add.s64 	%rd90, %rd54, %rd89;
	st.global.f32 	[%rd90], %f467;
	add.s32 	%r74, %r66, %r33;
	cvt.u64.u32 	%rd91, %r74;
	add.s64 	%rd92, %rd91, %rd53;
	shl.b64 	%rd93, %rd92, 2;
	add.s64 	%rd94, %rd54, %rd93;
	st.global.f32 	[%rd94], %f466;
	st.global.f32 	[%rd94+4], %f465;
	add.s32 	%r75, %r68, %r33;
	cvt.u64.u32 	%rd95, %r75;
	add.s64 	%rd96, %rd95, %rd53;
	shl.b64 	%rd97, %rd96, 2;
	add.s64 	%rd98, %rd54, %rd97;
	st.global.f32 	[%rd98], %f464;
	st.global.f32 	[%rd98+4], %f463;
	add.s32 	%r76, %r75, 2;
	cvt.u64.u32 	%rd99, %r76;
	add.s64 	%rd100, %rd99, %rd53;
	shl.b64 	%rd101, %rd100, 2;
	add.s64 	%rd102, %rd54, %rd101;
	st.global.f32 	[%rd102], %f462;
	st.global.f32 	[%rd102+4], %f461;
	add.s32 	%r77, %r75, 4;
	cvt.u64.u32 	%rd103, %r77;
	add.s64 	%rd104, %rd103, %rd53;
	shl.b64 	%rd105, %rd104, 2;
	add.s64 	%rd106, %rd54, %rd105;
	st.global.f32 	[%rd106], %f460;
	st.global.f32 	[%rd106+4], %f459;
	add.s32 	%r78, %r74, %r33;
	cvt.u64.u32 	%rd107, %r78;
	add.s64 	%rd108, %rd107, %rd53;
	shl.b64 	%rd109, %rd108, 2;
	add.s64 	%rd110, %rd54, %rd109;
	st.global.f32 	[%rd110], %f458;
	add.s32 	%r79, %r78, 1;
	cvt.u64.u32 	%rd111, %r79;
	add.s64 	%rd112, %rd111, %rd53;
	shl.b64 	%rd113, %rd112, 2;
	add.s64 	%rd114, %rd54, %rd113;
	st.global.f32 	[%rd114], %f457;
	add.s32 	%r80, %r78, 2;
	cvt.u64.u32 	%rd115, %r80;
	add.s64 	%rd116, %rd115, %rd53;
	shl.b64 	%rd117, %rd116, 2;
	add.s64 	%rd118, %rd54, %rd117;
	st.global.f32 	[%rd118], %f456;
	add.s32 	%r81, %r78, 3;
	cvt.u64.u32 	%rd119, %r81;
	add.s64 	%rd120, %rd119, %rd53;
	shl.b64 	%rd121, %rd120, 2;
	add.s64 	%rd122, %rd54, %rd121;
	st.global.f32 	[%rd122], %f455;
	add.s32 	%r82, %r78, 4;
	cvt.u64.u32 	%rd123, %r82;
	add.s64 	%rd124, %rd123, %rd53;
	shl.b64 	%rd125, %rd124, 2;
	add.s64 	%rd126, %rd54, %rd125;
	st.global.f32 	[%rd126], %f454;
	add.s32 	%r83, %r78, 5;
	cvt.u64.u32 	%rd127, %r83;
	add.s64 	%rd128, %rd127, %rd53;
	shl.b64 	%rd129, %rd128, 2;
	add.s64 	%rd130, %rd54, %rd129;
	st.global.f32 	[%rd130], %f453;
	add.s32 	%r84, %r78, 6;
	cvt.u64.u32 	%rd131, %r84;
	add.s64 	%rd132, %rd131, %rd53;
	shl.b64 	%rd133, %rd132, 2;
	add.s64 	%rd134, %rd54, %rd133;
	st.global.f32 	[%rd134], %f452;
	add.s32 	%r85, %r78, 7;
	cvt.u64.u32 	%rd135, %r85;
	add.s64 	%rd136, %rd135, %rd53;
	shl.b64 	%rd137, %rd136, 2;
	add.s64 	%rd138, %rd54, %rd137;
	st.global.f32 	[%rd138], %f451;
	add.s32 	%r86, %r78, %r33;
	cvt.u64.u32 	%rd139, %r86;
	add.s64 	%rd140, %rd139, %rd53;
	shl.b64 	%rd141, %rd140, 2;
	add.s64 	%rd142, %rd54, %rd141;
	st.global.f32 	[%rd142], %f450;
	st.global.f32 	[%rd142+4], %f449;
	st.global.f32 	[%rd142+8], %f448;
	st.global.f32 	[%rd142+12], %f447;
	add.s32 	%r87, %r82, %r33;
	cvt.u64.u32 	%rd143, %r87;
	add.s64 	%rd144, %rd143, %rd53;
	shl.b64 	%rd145, %rd144, 2;
	add.s64 	%rd146, %rd54, %rd145;
	st.global.f32 	[%rd146], %f446;
	st.global.f32 	[%rd146+4], %f445;
	st.global.f32 	[%rd146+8], %f444;
	st.global.f32 	[%rd146+12], %f443;
	add.s32 	%r88, %r86, %r33;
	cvt.u64.u32 	%rd147, %r88;
	add.s64 	%rd148, %rd147, %rd53;
	shl.b64 	%rd149, %rd148, 2;
	add.s64 	%rd150, %rd54, %rd149;
	st.global.f32 	[%rd150], %f442;
	add.s32 	%r89, %r88, 1;
	cvt.u64.u32 	%rd151, %r89;
	add.s64 	%rd152, %rd151, %rd53;
	shl.b64 	%rd153, %rd152, 2;
	add.s64 	%rd154, %rd54, %rd153;
	st.global.f32 	[%rd154], %f441;
	add.s32 	%r90, %r88, 2;
	cvt.u64.u32 	%rd155, %r90;
	add.s64 	%rd156, %rd155, %rd53;
	shl.b64 	%rd157, %rd156, 2;
	add.s64 	%rd158, %rd54, %rd157;
	st.global.f32 	[%rd158], %f440;
	add.s32 	%r91, %r88, 3;
	cvt.u64.u32 	%rd159, %r91;
	add.s64 	%rd160, %rd159, %rd53;
	shl.b64 	%rd161, %rd160, 2;
	add.s64 	%rd162, %rd54, %rd161;
	st.global.f32 	[%rd162], %f439;
	add.s32 	%r92, %r88, 4;
	cvt.u64.u32 	%rd163, %r92;
	add.s64 	%rd164, %rd163, %rd53;
	shl.b64 	%rd165, %rd164, 2;
	add.s64 	%rd166, %rd54, %rd165;
	st.global.f32 	[%rd166], %f438;
	add.s32 	%r93, %r88, 5;
	cvt.u64.u32 	%rd167, %r93;
	add.s64 	%rd168, %rd167, %rd53;
	shl.b64 	%rd169, %rd168, 2;
	add.s64 	%rd170, %rd54, %rd169;
	st.global.f32 	[%rd170], %f437;
	add.s32 	%r94, %r88, 6;
	cvt.u64.u32 	%rd171, %r94;
	add.s64 	%rd172, %rd171, %rd53;
	shl.b64 	%rd173, %rd172, 2;
	add.s64 	%rd174, %rd54, %rd173;
	st.global.f32 	[%rd174], %f436;
	add.s32 	%r95, %r88, 7;
	cvt.u64.u32 	%rd175, %r95;
	add.s64 	%rd176, %rd175, %rd53;
	shl.b64 	%rd177, %rd176, 2;
	add.s64 	%rd178, %rd54, %rd177;
	st.global.f32 	[%rd178], %f435;
	add.s32 	%r96, %r88, %r33;
	cvt.u64.u32 	%rd179, %r96;
	add.s64 	%rd180, %rd179, %rd53;
	shl.b64 	%rd181, %rd180, 2;
	add.s64 	%rd182, %rd54, %rd181;
	st.global.f32 	[%rd182], %f434;
	st.global.f32 	[%rd182+4], %f433;
	add.s32 	%r97, %r90, %r33;
	cvt.u64.u32 	%rd183, %r97;
	add.s64 	%rd184, %rd183, %rd53;
	shl.b64 	%rd185, %rd184, 2;
	add.s64 	%rd186, %rd54, %rd185;
	st.global.f32 	[%rd186], %f432;
	st.global.f32 	[%rd186+4], %f431;
	add.s32 	%r98, %r97, 2;
	cvt.u64.u32 	%rd187, %r98;
	add.s64 	%rd188, %rd187, %rd53;
	shl.b64 	%rd189, %rd188, 2;
	add.s64 	%rd190, %rd54, %rd189;
	st.global.f32 	[%rd190], %f430;
	st.global.f32 	[%rd190+4], %f429;
	add.s32 	%r99, %r97, 4;
	cvt.u64.u32 	%rd191, %r99;
	add.s64 	%rd192, %rd191, %rd53;
	shl.b64 	%rd193, %rd192, 2;
	add.s64 	%rd194, %rd54, %rd193;
	st.global.f32 	[%rd194], %f428;
	st.global.f32 	[%rd194+4], %f427;
	add.s32 	%r100, %r96, %r33;
	cvt.u64.u32 	%rd195, %r100;
	add.s64 	%rd196, %rd195, %rd53;
	shl.b64 	%rd197, %rd196, 2;
	add.s64 	%rd198, %rd54, %rd197;
	st.global.f32 	[%rd198], %f426;
	add.s32 	%r101, %r100, 1;
	cvt.u64.u32 	%rd199, %r101;
	add.s64 	%rd200, %rd199, %rd53;
	shl.b64 	%rd201, %rd200, 2;
	add.s64 	%rd202, %rd54, %rd201;
	st.global.f32 	[%rd202], %f425;
	add.s32 	%r102, %r100, 2;
	cvt.u64.u32 	%rd203, %r102;
	add.s64 	%rd204, %rd203, %rd53;
	shl.b64 	%rd205, %rd204, 2;
	add.s64 	%rd206, %rd54, %rd205;
	st.global.f32 	[%rd206], %f424;
	add.s32 	%r103, %r100, 3;
	cvt.u64.u32 	%rd207, %r103;
	add.s64 	%rd208, %rd207, %rd53;
	shl.b64 	%rd209, %rd208, 2;
	add.s64 	%rd210, %rd54, %rd209;
	st.global.f32 	[%rd210], %f423;
	add.s32 	%r104, %r100, 4;
	cvt.u64.u32 	%rd211, %r104;
	add.s64 	%rd212, %rd211, %rd53;
	shl.b64 	%rd213, %rd212, 2;
	add.s64 	%rd214, %rd54, %rd213;
	st.global.f32 	[%rd214], %f422;
	add.s32 	%r105, %r100, 5;
	cvt.u64.u32 	%rd215, %r105;
	add.s64 	%rd216, %rd215, %rd53;
	shl.b64 	%rd217, %rd216, 2;
	add.s64 	%rd218, %rd54, %rd217;
	st.global.f32 	[%rd218], %f421;
	add.s32 	%r106, %r100, 6;
	cvt.u64.u32 	%rd219, %r106;
	add.s64 	%rd220, %rd219, %rd53;
	shl.b64 	%rd221, %rd220, 2;
	add.s64 	%rd222, %rd54, %rd221;
	st.global.f32 	[%rd222], %f420;
	add.s32 	%r107, %r100, 7;
	cvt.u64.u32 	%rd223, %r107;
	add.s64 	%rd224, %rd223, %rd53;
	shl.b64 	%rd225, %rd224, 2;
	add.s64 	%rd226, %rd54, %rd225;
	st.global.f32 	[%rd226], %f419;
$L__BB7_9:
	ret;

}


// ===== COMPILED SASS (sm_100) =====

	.target	sm_100

	.elftype	@"ET_EXEC"


//--------------------- .note.nv.tkinfo           --------------------------
	.section	.note.nv.tkinfo,"",@"SHT_NOTE"
	.sectionflags	@"SHF_NOTE_NV_TKINFO"
	.tkinfo
        /*0018*/ 	.word	0x00000002
        /*0030*/ 	.string	""
        /*0030*/ 	.string	"ptxas"
        /*0030*/ 	.string	"Cuda compilation tools, release 13.0, V13.0.88"
        /*0030*/ 	.string	"Build cuda_13.0.r13.0/compiler.36424714_0"
        /*0030*/ 	.string	"-arch sm_100 -m 64 "



//--------------------- .note.nv.cuinfo           --------------------------
	.section	.note.nv.cuinfo,"",@"SHT_NOTE"
	.sectionflags	@"SHF_NOTE_NV_CUINFO"
        /*0018*/ 	.short	0x0002
        /*001a*/ 	.short	0x0064
        /*001c*/ 	.short	0x0082
	.zero		2


//--------------------- .nv.info                  --------------------------
	.section	.nv.info,"",@"SHT_CUDA_INFO"
	.align	4


	//----- nvinfo : EIATTR_REGCOUNT
	.align		4
        /*0000*/ 	.byte	0x04, 0x2f
        /*0002*/ 	.short	(.L_7 - .L_6)
	.align		4
.L_6:
        /*0004*/ 	.word	index@(_Z11sgemm_naiveiiiPfS_S_)
        /*0008*/ 	.word	0x00000020


	//----- nvinfo : EIATTR_FRAME_SIZE
	.align		4
.L_7:
        /*000c*/ 	.byte	0x04, 0x11
        /*000e*/ 	.short	(.L_9 - .L_8)
	.align		4
.L_8:
        /*0010*/ 	.word	index@(_Z11sgemm_naiveiiiPfS_S_)
        /*0014*/ 	.word	0x00000000


	//----- nvinfo : EIATTR_REGCOUNT
	.align		4
.L_9:
        /*0018*/ 	.byte	0x04, 0x2f
        /*001a*/ 	.short	(.L_11 - .L_10)
	.align		4
.L_10:
        /*001c*/ 	.word	index@(_Z19sgemm_naive_batchediiiiPfS_S_)
        /*0020*/ 	.word	0x00000020


	//----- nvinfo : EIATTR_FRAME_SIZE
	.align		4
.L_11:
        /*0024*/ 	.byte	0x04, 0x11
        /*0026*/ 	.short	(.L_13 - .L_12)
	.align		4
.L_12:
        /*0028*/ 	.word	index@(_Z19sgemm_naive_batchediiiiPfS_S_)
        /*002c*/ 	.word	0x00000000


	//----- nvinfo : EIATTR_REGCOUNT
	.align		4
.L_13:
        /*0030*/ 	.byte	0x04, 0x2f
        /*0032*/ 	.short	(.L_15 - .L_14)
	.align		4
.L_14:
        /*0034*/ 	.word	index@(_Z21sgemm_naive_coalescediiiPfS_S_)
        /*0038*/ 	.word	0x00000020


	//----- nvinfo : EIATTR_FRAME_SIZE
	.align		4
.L_15:
        /*003c*/ 	.byte	0x04, 0x11
        /*003e*/ 	.short	(.L_17 - .L_16)
	.align		4
.L_16:
        /*0040*/ 	.word	index@(_Z21sgemm_naive_coalescediiiPfS_S_)
        /*0044*/ 	.word	0x00000000


	//----- nvinfo : EIATTR_REGCOUNT
	.align		4
.L_17:
        /*0048*/ 	.byte	0x04, 0x2f
        /*004a*/ 	.short	(.L_19 - .L_18)
	.align		4
.L_18:
        /*004c*/ 	.word	index@(_Z29sgemm_naive_coalesced_batchediiiiPfS_S_)
        /*0050*/ 	.word	0x00000020


	//----- nvinfo : EIATTR_FRAME_SIZE
	.align		4
.L_19:
        /*0054*/ 	.byte	0x04, 0x11
        /*0056*/ 	.short	(.L_21 - .L_20)
	.align		4
.L_20:
        /*0058*/ 	.word	index@(_Z29sgemm_naive_coalesced_batchediiiiPfS_S_)
        /*005c*/ 	.word	0x00000000


	//----- nvinfo : EIATTR_REGCOUNT
	.align		4
.L_21:
        /*0060*/ 	.byte	0x04, 0x2f
        /*0062*/ 	.short	(.L_23 - .L_22)
	.align		4
.L_22:
        /*0064*/ 	.word	index@(_Z27sgemm_naive_coalesced_tilediiiPfS_S_)
        /*0068*/ 	.word	0x00000020


	//----- nvinfo : EIATTR_FRAME_SIZE
	.align		4
.L_23:
        /*006c*/ 	.byte	0x04, 0x11
        /*006e*/ 	.short	(.L_25 - .L_24)
	.align		4
.L_24:
        /*0070*/ 	.word	index@(_Z27sgemm_naive_coalesced_tilediiiPfS_S_)
        /*0074*/ 	.word	0x00000000


	//----- nvinfo : EIATTR_REGCOUNT
	.align		4
.L_25:
        /*0078*/ 	.byte	0x04, 0x2f
        /*007a*/ 	.short	(.L_27 - .L_26)
	.align		4
.L_26:
        /*007c*/ 	.word	index@(_Z35sgemm_naive_coalesced_tiled_batchediiiiPfS_S_)
        /*0080*/ 	.word	0x00000026


	//----- nvinfo : EIATTR_FRAME_SIZE
	.align		4
.L_27:
        /*0084*/ 	.byte	0x04, 0x11
        /*0086*/ 	.short	(.L_29 - .L_28)
	.align		4
.L_28:
        /*0088*/ 	.word	index@(_Z35sgemm_naive_coalesced_tiled_batchediiiiPfS_S_)
        /*008c*/ 	.word	0x00000000


	//----- nvinfo : EIATTR_REGCOUNT
	.align		4
.L_29:
        /*0090*/ 	.byte	0x04, 0x2f
        /*0092*/ 	.short	(.L_31 - .L_30)
	.align		4
.L_30:
        /*0094*/ 	.word	index@(_Z18sgemm2DBlocktilingiiiPKfS0_Pf)
        /*0098*/ 	.word	0x0000008e


	//----- nvinfo : EIATTR_FRAME_SIZE
	.align		4
.L_31:
        /*009c*/ 	.byte	0x04, 0x11
        /*009e*/ 	.short	(.L_33 - .L_32)
	.align		4
.L_32:
        /*00a0*/ 	.word	index@(_Z18sgemm2DBlocktilingiiiPKfS0_Pf)
        /*00a4*/ 	.word	0x00000000


	//----- nvinfo : EIATTR_REGCOUNT
	.align		4
.L_33:
        /*00a8*/ 	.byte	0x04, 0x2f
        /*00aa*/ 	.short	(.L_35 - .L_34)
	.align		4
.L_34:
        /*00ac*/ 	.word	index@(_Z26sgemm2DBlocktiling_batchediiiiPKfS0_Pf)
        /*00b0*/ 	.word	0x00000087


	//----- nvinfo : EIATTR_FRAME_SIZE
	.align		4
.L_35:
        /*00b4*/ 	.byte	0x04, 0x11
        /*00b6*/ 	.short	(.L_37 - .L_36)
	.align		4
.L_36:
        /*00b8*/ 	.word	index@(_Z26sgemm2DBlocktiling_batchediiiiPKfS0_Pf)
        /*00bc*/ 	.word	0x00000000


	//----- nvinfo : EIATTR_MIN_STACK_SIZE
	.align		4
.L_37:
        /*00c0*/ 	.byte	0x04, 0x12
        /*00c2*/ 	.short	(.L_39 - .L_38)
	.align		4
.L_38:
        /*00c4*/ 	.word	index@(_Z26sgemm2DBlocktiling_batchediiiiPKfS0_Pf)
        /*00c8*/ 	.word	0x00000000


	//----- nvinfo : EIATTR_MIN_STACK_SIZE
	.align		4
.L_39:
        /*00cc*/ 	.byte	0x04, 0x12
        /*00ce*/ 	.short	(.L_41 - .L_40)
	.align		4
.L_40:
        /*00d0*/ 	.word	index@(_Z18sgemm2DBlocktilingiiiPKfS0_Pf)
        /*00d4*/ 	.word	0x00000000


	//----- nvinfo : EIATTR_MIN_STACK_SIZE
	.align		4
.L_41:
        /*00d8*/ 	.byte	0x04, 0x12
        /*00da*/ 	.short	(.L_43 - .L_42)
	.align		4
.L_42:
        /*00dc*/ 	.word	index@(_Z35sgemm_naive_coalesced_tiled_batchediiiiPfS_S_)
        /*00e0*/ 	.word	0x00000000


	//----- nvinfo : EIATTR_MIN_STACK_SIZE
	.align		4
.L_43:
        /*00e4*/ 	.byte	0x04, 0x12
        /*00e6*/ 	.short	(.L_45 - .L_44)
	.align		4
.L_44:
        /*00e8*/ 	.word	index@(_Z27sgemm_naive_coalesced_tilediiiPfS_S_)
        /*00ec*/ 	.word	0x00000000


	//----- nvinfo : EIATTR_MIN_STACK_SIZE
	.align		4
.L_45:
        /*00f0*/ 	.byte	0x04, 0x12
        /*00f2*/ 	.short	(.L_47 - .L_46)
	.align		4
.L_46:
        /*00f4*/ 	.word	index@(_Z29sgemm_naive_coalesced_batchediiiiPfS_S_)
        /*00f8*/ 	.word	0x00000000


	//----- nvinfo : EIATTR_MIN_STACK_SIZE
	.align		4
.L_47:
        /*00fc*/ 	.byte	0x04, 0x12
        /*00fe*/ 	.short	(.L_49 - .L_48)
	.align		4
.L_48:
        /*0100*/ 	.word	index@(_Z21sgemm_naive_coalescediiiPfS_S_)
        /*0104*/ 	.word	0x00000000


	//----- nvinfo : EIATTR_MIN_STACK_SIZE
	.align		4
.L_49:
        /*0108*/ 	.byte	0x04, 0x12
        /*010a*/ 	.short	(.L_51 - .L_50)
	.align		4
.L_50:
        /*010c*/ 	.word	index@(_Z19sgemm_naive_batchediiiiPfS_S_)
        /*0110*/ 	.word	0x00000000


	//----- nvinfo : EIATTR_MIN_STACK_SIZE
	.align		4
.L_51:
        /*0114*/ 	.byte	0x04, 0x12
        /*0116*/ 	.short	(.L_53 - .L_52)
	.align		4
.L_52:
        /*0118*/ 	.word	index@(_Z11sgemm_naiveiiiPfS_S_)
        /*011c*/ 	.word	0x00000000
.L_53:


//--------------------- .nv.compat                --------------------------
	.section	.nv.compat,"",@"SHT_CUDA_COMPAT_INFO"
	.align	4
        /*0000*/ 	.byte	0x02, 0x09, 0x00, 0x00, 0x02, 0x02, 0x01, 0x00, 0x02, 0x05, 0x05, 0x00, 0x03, 0x07, 0x01, 0x01
        /*0010*/ 	.byte	0x02, 0x03, 0x00, 0x00, 0x02, 0x06, 0x01, 0x00, 0x04, 0x0b, 0x08, 0x00, 0x09, 0x00, 0x00, 0x00
        /*0020*/ 	.byte	0x00, 0x00, 0x00, 0x00


//--------------------- .nv.info._Z26sgemm2DBlocktiling_batchediiiiPKfS0_Pf --------------------------
	.section	.nv.info._Z26sgemm2DBlocktiling_batchediiiiPKfS0_Pf,"",@"SHT_CUDA_INFO"
	.sectionflags	@""
	.align	4


	//----- nvinfo : EIATTR_CUDA_API_VERSION
	.align		4
        /*0000*/ 	.byte	0x04, 0x37
        /*0002*/ 	.short	(.L_55 - .L_54)
.L_54:
        /*0004*/ 	.word	0x00000082


	//----- nvinfo : EIATTR_KPARAM_INFO
	.align		4
.L_55:
        /*0008*/ 	.byte	0x04, 0x17
        /*000a*/ 	.short	(.L_57 - .L_56)
.L_56:
        /*000c*/ 	.word	0x00000000
        /*0010*/ 	.short	0x0006
        /*0012*/ 	.short	0x0020
        /*0014*/ 	.byte	0x00, 0xf5, 0x21, 0x00


	//----- nvinfo : EIATTR_KPARAM_INFO
	.align		4
.L_57:
        /*0018*/ 	.byte	0x04, 0x17
        /*001a*/ 	.short	(.L_59 - .L_58)
.L_58:
        /*001c*/ 	.word	0x00000000
        /*0020*/ 	.short	0x0005
        /*0022*/ 	.short	0x0018
        /*0024*/ 	.byte	0x00, 0xf5, 0x21, 0x00


	//----- nvinfo : EIATTR_KPARAM_INFO
	.align		4
.L_59:
        /*0028*/ 	.byte	0x04, 0x17
        /*002a*/ 	.short	(.L_61 - .L_60)
.L_60:
        /*002c*/ 	.word	0x00000000
        /*0030*/ 	.short	0x0004
        /*0032*/ 	.short	0x0010
        /*0034*/ 	.byte	0x00, 0xf5, 0x21, 0x00


	//----- nvinfo : EIATTR_KPARAM_INFO
	.align		4
.L_61:
        /*0038*/ 	.byte	0x04, 0x17
        /*003a*/ 	.short	(.L_63 - .L_62)
.L_62:
        /*003c*/ 	.word	0x00000000
        /*0040*/ 	.short	0x0003
        /*0042*/ 	.short	0x000c
        /*0044*/ 	.byte	0x00, 0xf0, 0x11, 0x00


	//----- nvinfo : EIATTR_KPARAM_INFO
	.align		4
.L_63:
        /*0048*/ 	.byte	0x04, 0x17
        /*004a*/ 	.short	(.L_65 - .L_64)
.L_64:
        /*004c*/ 	.word	0x00000000
        /*0050*/ 	.short	0x0002
        /*0052*/ 	.short	0x0008
        /*0054*/ 	.byte	0x00, 0xf0, 0x11, 0x00


	//----- nvinfo : EIATTR_KPARAM_INFO
	.align		4
.L_65:
        /*0058*/ 	.byte	0x04, 0x17
        /*005a*/ 	.short	(.L_67 - .L_66)
.L_66:
        /*005c*/ 	.word	0x00000000
        /*0060*/ 	.short	0x0001
        /*0062*/ 	.short	0x0004
        /*0064*/ 	.byte	0x00, 0xf0, 0x11, 0x00


	//----- nvinfo : EIATTR_KPARAM_INFO
	.align		4
.L_67:
        /*0068*/ 	.byte	0x04, 0x17
        /*006a*/ 	.short	(.L_69 - .L_68)
.L_68:
        /*006c*/ 	.word	0x00000000
        /*0070*/ 	.short	0x0000
        /*0072*/ 	.short	0x0000
        /*0074*/ 	.byte	0x00, 0xf0, 0x11, 0x00


	//----- nvinfo : EIATTR_SPARSE_MMA_MASK
	.align		4
.L_69:
        /*0078*/ 	.byte	0x03, 0x50
        /*007a*/ 	.short	0x0000


	//----- nvinfo : EIATTR_MAXREG_COUNT
	.align		4
        /*007c*/ 	.byte	0x03, 0x1b
        /*007e*/ 	.short	0x00ff


	//----- nvinfo : EIATTR_NUM_BARRIERS
	.align		4
        /*0080*/ 	.byte	0x02, 0x4c
        /*0082*/ 	.byte	0x01
	.zero		1


	//----- nvinfo : EIATTR_EXTERNS
	.align		4
        /*0084*/ 	.byte	0x04, 0x0f
        /*0086*/ 	.short	(.L_71 - .L_70)


	//   ....[0]....
	.align		4
.L_70:
        /*0088*/ 	.word	index@(__assertfail)


	//----- nvinfo : EIATTR_MERCURY_ISA_VERSION
	.align		4
.L_71:
        /*008c*/ 	.byte	0x03, 0x5f
        /*008e*/ 	.short	0x0101


	//----- nvinfo : EIATTR_VRC_CTA_INIT_COUNT
	.align		4
        /*0090*/ 	.byte	0x02, 0x4a
	.zero		1
	.zero		1


	//----- nvinfo : EIATTR_SYSCALL_OFFSETS
	.align		4
        /*0094*/ 	.byte	0x04, 0x46
        /*0096*/ 	.short	(.L_73 - .L_72)


	//   ....[0]....
.L_72:
        /*0098*/ 	.word	0x000001e0


	//----- nvinfo : EIATTR_EXIT_INSTR_OFFSETS
	.align		4
.L_73:
        /*009c*/ 	.byte	0x04, 0x1c
        /*009e*/ 	.short	(.L_75 - .L_74)


	//   ....[0]....
.L_74:
        /*00a0*/ 	.word	0x000000a0


	//   ....[1]....
        /*00a4*/ 	.word	0x00002160


	//----- nvinfo : EIATTR_MAX_THREADS
	.align		4
.L_75:
        /*00a8*/ 	.byte	0x04, 0x05
        /*00aa*/ 	.short	(.L_77 - .L_76)
.L_76:
        /*00ac*/ 	.word	0x00000040
        /*00b0*/ 	.word	0x00000001
        /*00b4*/ 	.word	0x00000001


	//----- nvinfo : EIATTR_CRS_STACK_SIZE
	.align		4
.L_77:
        /*00b8*/ 	.byte	0x04, 0x1e
        /*00ba*/ 	.short	(.L_79 - .L_78)
.L_78:
        /*00bc*/ 	.word	0x00000000


	//----- nvinfo : EIATTR_CBANK_PARAM_SIZE
	.align		4
.L_79:
        /*00c0*/ 	.byte	0x03, 0x19
        /*00c2*/ 	.short	0x0028


	//----- nvinfo : EIATTR_PARAM_CBANK
	.align		4
        /*00c4*/ 	.byte	0x04, 0x0a
        /*00c6*/ 	.short	(.L_81 - .L_80)
	.align		4
.L_80:
        /*00c8*/ 	.word	index@(.nv.constant0._Z26sgemm2DBlocktiling_batchediiiiPKfS0_Pf)
        /*00cc*/ 	.short	0x0380
        /*00ce*/ 	.short	0x0028


	//----- nvinfo : EIATTR_SW_WAR
	.align		4
.L_81:
        /*00d0*/ 	.byte	0x04, 0x36
        /*00d2*/ 	.short	(.L_83 - .L_82)
.L_82:
        /*00d4*/ 	.word	0x00000008
.L_83:


//--------------------- .nv.info._Z18sgemm2DBlocktilingiiiPKfS0_Pf --------------------------
	.section	.nv.info._Z18sgemm2DBlocktilingiiiPKfS0_Pf,"",@"SHT_CUDA_INFO"
	.sectionflags	@""
	.align	4


	//----- nvinfo : EIATTR_CUDA_API_VERSION
	.align		4
        /*0000*/ 	.byte	0x04, 0x37
        /*0002*/ 	.short	(.L_85 - .L_84)
.L_84:
        /*0004*/ 	.word	0x00000082


	//----- nvinfo : EIATTR_KPARAM_INFO
	.align		4
.L_85:
        /*0008*/ 	.byte	0x04, 0x17
        /*000a*/ 	.short	(.L_87 - .L_86)
.L_86:
        /*000c*/ 	.word	0x00000000
        /*0010*/ 	.short	0x0005
        /*0012*/ 	.short	0x0020
        /*0014*/ 	.byte	0x00, 0xf5, 0x21, 0x00


	//----- nvinfo : EIATTR_KPARAM_INFO
	.align		4
.L_87:
        /*0018*/ 	.byte	0x04, 0x17
        /*001a*/ 	.short	(.L_89 - .L_88)
.L_88:
        /*001c*/ 	.word	0x00000000
        /*0020*/ 	.short	0x0004
        /*0022*/ 	.short	0x0018
        /*0024*/ 	.byte	0x00, 0xf5, 0x21, 0x00


	//----- nvinfo : EIATTR_KPARAM_INFO
	.align		4
.L_89:
        /*0028*/ 	.byte	0x04, 0x17
        /*002a*/ 	.short	(.L_91 - .L_90)
.L_90:
        /*002c*/ 	.word	0x00000000
        /*0030*/ 	.short	0x0003
        /*0032*/ 	.short	0x0010
        /*0034*/ 	.byte	0x00, 0xf5, 0x21, 0x00


	//----- nvinfo : EIATTR_KPARAM_INFO
	.align		4
.L_91:
        /*0038*/ 	.byte	0x04, 0x17
        /*003a*/ 	.short	(.L_93 - .L_92)
.L_92:
        /*003c*/ 	.word	0x00000000
        /*0040*/ 	.short	0x0002
        /*0042*/ 	.short	0x0008
        /*0044*/ 	.byte	0x00, 0xf0, 0x11, 0x00


	//----- nvinfo : EIATTR_KPARAM_INFO
	.align		4
.L_93:
        /*0048*/ 	.byte	0x04, 0x17
        /*004a*/ 	.short	(.L_95 - .L_94)
.L_94:
        /*004c*/ 	.word	0x00000000
        /*0050*/ 	.short	0x0001
        /*0052*/ 	.short	0x0004
        /*0054*/ 	.byte	0x00, 0xf0, 0x11, 0x00


	//----- nvinfo : EIATTR_KPARAM_INFO
	.align		4
.L_95:
        /*0058*/ 	.byte	0x04, 0x17
        /*005a*/ 	.short	(.L_97 - .L_96)
.L_96:
        /*005c*/ 	.word	0x00000000
        /*0060*/ 	.short	0x0000
        /*0062*/ 	.short	0x0000
        /*0064*/ 	.byte	0x00, 0xf0, 0x11, 0x00


	//----- nvinfo : EIATTR_SPARSE_MMA_MASK
	.align		4
.L_97:
        /*0068*/ 	.byte	0x03, 0x50
        /*006a*/ 	.short	0x0000


	//----- nvinfo : EIATTR_MAXREG_COUNT
	.align		4
        /*006c*/ 	.byte	0x03, 0x1b
        /*006e*/ 	.short	0x00ff


	//----- nvinfo : EIATTR_NUM_BARRIERS
	.align		4
        /*0070*/ 	.byte	0x02, 0x4c
        /*0072*/ 	.byte	0x01
	.zero		1


	//----- nvinfo : EIATTR_EXTERNS
	.align		4
        /*0074*/ 	.byte	0x04, 0x0f
        /*0076*/ 	.short	(.L_99 - .L_98)


	//   ....[0]....
	.align		4
.L_98:
        /*0078*/ 	.word	index@(__assertfail)


	//----- nvinfo : EIATTR_MERCURY_ISA_VERSION
	.align		4
.L_99:
        /*007c*/ 	.byte	0x03, 0x5f
        /*007e*/ 	.short	0x0101


	//----- nvinfo : EIATTR_VRC_CTA_INIT_COUNT
	.align		4
        /*0080*/ 	.byte	0x02, 0x4a
	.zero		1
	.zero		1


	//----- nvinfo : EIATTR_SYSCALL_OFFSETS
	.align		4
        /*0084*/ 	.byte	0x04, 0x46
        /*0086*/ 	.short	(.L_101 - .L_100)


	//   ....[0]....
.L_100:
        /*0088*/ 	.word	0x00000140


	//----- nvinfo : EIATTR_EXIT_INSTR_OFFSETS
	.align		4
.L_101:
        /*008c*/ 	.byte	0x04, 0x1c
        /*008e*/ 	.short	(.L_103 - .L_102)


	//   ....[0]....
.L_102:
        /*0090*/ 	.word	0x000020e0


	//----- nvinfo : EIATTR_MAX_THREADS
	.align		4
.L_103:
        /*0094*/ 	.byte	0x04, 0x05
        /*0096*/ 	.short	(.L_105 - .L_104)
.L_104:
        /*0098*/ 	.word	0x00000040
        /*009c*/ 	.word	0x00000001
        /*00a0*/ 	.word	0x00000001


	//----- nvinfo : EIATTR_CBANK_PARAM_SIZE
	.align		4
.L_105:
        /*00a4*/ 	.byte	0x03, 0x19
        /*00a6*/ 	.short	0x0028


	//----- nvinfo : EIATTR_PARAM_CBANK
	.align		4
        /*00a8*/ 	.byte	0x04, 0x0a
        /*00aa*/ 	.short	(.L_107 - .L_106)
	.align		4
.L_106:
        /*00ac*/ 	.word	index@(.nv.constant0._Z18sgemm2DBlocktilingiiiPKfS0_Pf)
        /*00b0*/ 	.short	0x0380
        /*00b2*/ 	.short	0x0028


	//----- nvinfo : EIATTR_SW_WAR
	.align		4
.L_107:
        /*00b4*/ 	.byte	0x04, 0x36
        /*00b6*/ 	.short	(.L_109 - .L_108)
.L_108:
        /*00b8*/ 	.word	0x00000008
.L_109:


//--------------------- .nv.info._Z35sgemm_naive_coalesced_tiled_batchediiiiPfS_S_ --------------------------
	.section	.nv.info._Z35sgemm_naive_coalesced_tiled_batchediiiiPfS_S_,"",@"SHT_CUDA_INFO"
	.sectionflags	@""
	.align	4


	//----- nvinfo : EIATTR_CUDA_API_VERSION
	.align		4
        /*0000*/ 	.byte	0x04, 0x37
        /*0002*/ 	.short	(.L_111 - .L_110)
.L_110:
        /*0004*/ 	.word	0x00000082


	//----- nvinfo : EIATTR_KPARAM_INFO
	.align		4
.L_111:
        /*0008*/ 	.byte	0x04, 0x17
        /*000a*/ 	.short	(.L_113 - .L_112)
.L_112:
        /*000c*/ 	.word	0x00000000
        /*0010*/ 	.short	0x0006
        /*0012*/ 	.short	0x0020
        /*0014*/ 	.byte	0x00, 0xf5, 0x21, 0x00


	//----- nvinfo : EIATTR_KPARAM_INFO
	.align		4
.L_113:
        /*0018*/ 	.byte	0x04, 0x17
        /*001a*/ 	.short	(.L_115 - .L_114)
.L_114:
        /*001c*/ 	.word	0x00000000
        /*0020*/ 	.short	0x0005
        /*0022*/ 	.short	0x0018
        /*0024*/ 	.byte	0x00, 0xf5, 0x21, 0x00


	//----- nvinfo : EIATTR_KPARAM_INFO
	.align		4
.L_115:
        /*0028*/ 	.byte	0x04, 0x17
        /*002a*/ 	.short	(.L_117 - .L_116)
.L_116:
        /*002c*/ 	.word	0x00000000
        /*0030*/ 	.short	0x0004
        /*0032*/ 	.short	0x0010
        /*0034*/ 	.byte	0x00, 0xf5, 0x21, 0x00


	//----- nvinfo : EIATTR_KPARAM_INFO
	.align		4
.L_117:
        /*0038*/ 	.byte	0x04, 0x17
        /*003a*/ 	.short	(.L_119 - .L_118)
.L_118:
        /*003c*/ 	.word	0x00000000
        /*0040*/ 	.short	0x0003
        /*0042*/ 	.short	0x000c
        /*0044*/ 	.byte	0x00, 0xf0, 0x11, 0x00


	//----- nvinfo : EIATTR_KPARAM_INFO
	.align		4
.L_119:
        /*0048*/ 	.byte	0x04, 0x17
        /*004a*/ 	.short	(.L_121 - .L_120)
.L_120:
        /*004c*/ 	.word	0x00000000
        /*0050*/ 	.short	0x0002
        /*0052*/ 	.short	0x0008
        /*0054*/ 	.byte	0x00, 0xf0, 0x11, 0x00


	//----- nvinfo : EIATTR_KPARAM_INFO
	.align		4
.L_121:
        /*0058*/ 	.byte	0x04, 0x17
        /*005a*/ 	.short	(.L_123 - .L_122)
.L_122:
        /*005c*/ 	.word	0x00000000
        /*0060*/ 	.short	0x0001
        /*0062*/ 	.short	0x0004
        /*0064*/ 	.byte	0x00, 0xf0, 0x11, 0x00


	//----- nvinfo : EIATTR_KPARAM_INFO
	.align		4
.L_123:
        /*0068*/ 	.byte	0x04, 0x17
        /*006a*/ 	.short	(.L_125 - .L_124)
.L_124:
        /*006c*/ 	.word	0x00000000
        /*0070*/ 	.short	0x0000
        /*0072*/ 	.short	0x0000
        /*0074*/ 	.byte	0x00, 0xf0, 0x11, 0x00


	//----- nvinfo : EIATTR_SPARSE_MMA_MASK
	.align		4
.L_125:
        /*0078*/ 	.byte	0x03, 0x50
        /*007a*/ 	.short	0x0000


	//----- nvinfo : EIATTR_MAXREG_COUNT
	.align		4
        /*007c*/ 	.byte	0x03, 0x1b
        /*007e*/ 	.short	0x00ff


	//----- nvinfo : EIATTR_NUM_BARRIERS
	.align		4
        /*0080*/ 	.byte	0x02, 0x4c
        /*0082*/ 	.byte	0x01
	.zero		1


	//----- nvinfo : EIATTR_EXTERNS
	.align		4
        /*0084*/ 	.byte	0x04, 0x0f
        /*0086*/ 	.short	(.L_127 - .L_126)


	//   ....[0]....
	.align		4
.L_126:
        /*0088*/ 	.word	index@(__assertfail)


	//----- nvinfo : EIATTR_MERCURY_ISA_VERSION
	.align		4
.L_127:
        /*008c*/ 	.byte	0x03, 0x5f
        /*008e*/ 	.short	0x0101


	//----- nvinfo : EIATTR_UNUSED_LOAD_BYTE_OFFSET
	.align		4
        /*0090*/ 	.byte	0x04, 0x44
        /*0092*/ 	.short	(.L_129 - .L_128)


	//   ....[0]....
.L_128:
        /*0094*/ 	.word	0x00000bf0
        /*0098*/ 	.word	0x00000fff


	//----- nvinfo : EIATTR_VRC_CTA_INIT_COUNT
	.align		4
.L_129:
        /*009c*/ 	.byte	0x02, 0x4a
	.zero		1
	.zero		1


	//----- nvinfo : EIATTR_SYSCALL_OFFSETS
	.align		4
        /*00a0*/ 	.byte	0x04, 0x46
        /*00a2*/ 	.short	(.L_131 - .L_130)


	//   ....[0]....
.L_130:
        /*00a4*/ 	.word	0x00000210


	//----- nvinfo : EIATTR_EXIT_INSTR_OFFSETS
	.align		4
.L_131:
        /*00a8*/ 	.byte	0x04, 0x1c
        /*00aa*/ 	.short	(.L_133 - .L_132)


	//   ....[0]....
.L_132:
        /*00ac*/ 	.word	0x000000c0


	//   ....[1]....
        /*00b0*/ 	.word	0x00000d50


	//----- nvinfo : EIATTR_CRS_STACK_SIZE
	.align		4
.L_133:
        /*00b4*/ 	.byte	0x04, 0x1e
        /*00b6*/ 	.short	(.L_135 - .L_134)
.L_134:
        /*00b8*/ 	.word	0x00000000


	//----- nvinfo : EIATTR_CBANK_PARAM_SIZE
	.align		4
.L_135:
        /*00bc*/ 	.byte	0x03, 0x19
        /*00be*/ 	.short	0x0028


	//----- nvinfo : EIATTR_PARAM_CBANK
	.align		4
        /*00c0*/ 	.byte	0x04, 0x0a
        /*00c2*/ 	.short	(.L_137 - .L_136)
	.align		4
.L_136:
        /*00c4*/ 	.word	index@(.nv.constant0._Z35sgemm_naive_coalesced_tiled_batchediiiiPfS_S_)
        /*00c8*/ 	.short	0x0380
        /*00ca*/ 	.short	0x0028


	//----- nvinfo : EIATTR_SW_WAR
	.align		4
.L_137:
        /*00cc*/ 	.byte	0x04, 0x36
        /*00ce*/ 	.short	(.L_139 - .L_138)
.L_138:
        /*00d0*/ 	.word	0x00000008
.L_139:


//--------------------- .nv.info._Z27sgemm_naive_coalesced_tilediiiPfS_S_ --------------------------
	.section	.nv.info._Z27sgemm_naive_coalesced_tilediiiPfS_S_,"",@"SHT_CUDA_INFO"
	.sectionflags	@""
	.align	4


	//----- nvinfo : EIATTR_CUDA_API_VERSION
	.align		4
        /*0000*/ 	.byte	0x04, 0x37
        /*0002*/ 	.short	(.L_141 - .L_140)
.L_140:
        /*0004*/ 	.word	0x00000082


	//----- nvinfo : EIATTR_KPARAM_INFO
	.align		4
.L_141:
        /*0008*/ 	.byte	0x04, 0x17
        /*000a*/ 	.short	(.L_143 - .L_142)
.L_142:
        /*000c*/ 	.word	0x00000000
        /*0010*/ 	.short	0x0005
        /*0012*/ 	.short	0x0020
        /*0014*/ 	.byte	0x00, 0xf5, 0x21, 0x00


	//----- nvinfo : EIATTR_KPARAM_INFO
	.align		4
.L_143:
        /*0018*/ 	.byte	0x04, 0x17
        /*001a*/ 	.short	(.L_145 - .L_144)
.L_144:
        /*001c*/ 	.word	0x00000000
        /*0020*/ 	.short	0x0004
        /*0022*/ 	.short	0x0018
        /*0024*/ 	.byte	0x00, 0xf5, 0x21, 0x00


	//----- nvinfo : EIATTR_KPARAM_INFO
	.align		4
.L_145:
        /*0028*/ 	.byte	0x04, 0x17
        /*002a*/ 	.short	(.L_147 - .L_146)
.L_146:
        /*002c*/ 	.word	0x00000000
        /*0030*/ 	.short	0x0003
        /*0032*/ 	.short	0x0010
        /*0034*/ 	.byte	0x00, 0xf5, 0x21, 0x00


	//----- nvinfo : EIATTR_KPARAM_INFO
	.align		4
.L_147:
        /*0038*/ 	.byte	0x04, 0x17
        /*003a*/ 	.short	(.L_149 - .L_148)
.L_148:
        /*003c*/ 	.word	0x00000000
        /*0040*/ 	.short	0x0002
        /*0042*/ 	.short	0x0008
        /*0044*/ 	.byte	0x00, 0xf0, 0x11, 0x00


	//----- nvinfo : EIATTR_KPARAM_INFO
	.align		4
.L_149:
        /*0048*/ 	.byte	0x04, 0x17
        /*004a*/ 	.short	(.L_151 - .L_150)
.L_150:
        /*004c*/ 	.word	0x00000000
        /*0050*/ 	.short	0x0001
        /*0052*/ 	.short	0x0004
        /*0054*/ 	.byte	0x00, 0xf0, 0x11, 0x00


	//----- nvinfo : EIATTR_KPARAM_INFO
	.align		4
.L_151:
        /*0058*/ 	.byte	0x04, 0x17
        /*005a*/ 	.short	(.L_153 - .L_152)
.L_152:
        /*005c*/ 	.word	0x00000000
        /*0060*/ 	.short	0x0000
        /*0062*/ 	.short	0x0000
        /*0064*/ 	.byte	0x00, 0xf0, 0x11, 0x00


	//----- nvinfo : EIATTR_SPARSE_MMA_MASK
	.align		4
.L_153:
        /*0068*/ 	.byte	0x03, 0x50
        /*006a*/ 	.short	0x0000


	//----- nvinfo : EIATTR_MAXREG_COUNT
	.align		4
        /*006c*/ 	.byte	0x03, 0x1b
        /*006e*/ 	.short	0x00ff


	//----- nvinfo : EIATTR_NUM_BARRIERS
	.align		4
        /*0070*/ 	.byte	0x02, 0x4c
        /*0072*/ 	.byte	0x01
	.zero		1


	//----- nvinfo : EIATTR_MERCURY_ISA_VERSION
	.align		4
        /*0074*/ 	.byte	0x03, 0x5f
        /*0076*/ 	.short	0x0101


	//----- nvinfo : EIATTR_UNUSED_LOAD_BYTE_OFFSET
	.align		4
        /*0078*/ 	.byte	0x04, 0x44
        /*007a*/ 	.short	(.L_155 - .L_154)


	//   ....[0]....
.L_154:
        /*007c*/ 	.word	0x00000960
        /*0080*/ 	.word	0x00000fff


	//----- nvinfo : EIATTR_VRC_CTA_INIT_COUNT
	.align		4
.L_155:
        /*0084*/ 	.byte	0x02, 0x4a
	.zero		1
	.zero		1


	//----- nvinfo : EIATTR_EXIT_INSTR_OFFSETS
	.align		4
        /*0088*/ 	.byte	0x04, 0x1c
        /*008a*/ 	.short	(.L_157 - .L_156)


	//   ....[0]....
.L_156:
        /*008c*/ 	.word	0x00000a80


	//----- nvinfo : EIATTR_CBANK_PARAM_SIZE
	.align		4
.L_157:
        /*0090*/ 	.byte	0x03, 0x19
        /*0092*/ 	.short	0x0028


	//----- nvinfo : EIATTR_PARAM_CBANK
	.align		4
        /*0094*/ 	.byte	0x04, 0x0a
        /*0096*/ 	.short	(.L_159 - .L_158)
	.align		4
.L_158:
        /*0098*/ 	.word	index@(.nv.constant0._Z27sgemm_naive_coalesced_tilediiiPfS_S_)
        /*009c*/ 	.short	0x0380
        /*009e*/ 	.short	0x0028


	//----- nvinfo : EIATTR_SW_WAR
	.align		4
.L_159:
        /*00a0*/ 	.byte	0x04, 0x36
        /*00a2*/ 	.short	(.L_161 - .L_160)
.L_160:
        /*00a4*/ 	.word	0x00000008
.L_161:


//--------------------- .nv.info._Z29sgemm_naive_coalesced_batchediiiiPfS_S_ --------------------------
	.section	.nv.info._Z29sgemm_naive_coalesced_batchediiiiPfS_S_,"",@"SHT_CUDA_INFO"
	.sectionflags	@""
	.align	4


	//----- nvinfo : EIATTR_CUDA_API_VERSION
	.align		4
        /*0000*/ 	.byte	0x04, 0x37
        /*0002*/ 	.short	(.L_163 - .L_162)
.L_162:
        /*0004*/ 	.word	0x00000082


	//----- nvinfo : EIATTR_KPARAM_INFO
	.align		4
.L_163:
        /*0008*/ 	.byte	0x04, 0x17
        /*000a*/ 	.short	(.L_165 - .L_164)
.L_164:
        /*000c*/ 	.word	0x00000000
        /*0010*/ 	.short	0x0006
        /*0012*/ 	.short	0x0020
        /*0014*/ 	.byte	0x00, 0xf5, 0x21, 0x00


	//----- nvinfo : EIATTR_KPARAM_INFO
	.align		4
.L_165:
        /*0018*/ 	.byte	0x04, 0x17
        /*001a*/ 	.short	(.L_167 - .L_166)
.L_166:
        /*001c*/ 	.word	0x00000000
        /*0020*/ 	.short	0x0005
        /*0022*/ 	.short	0x0018
        /*0024*/ 	.byte	0x00, 0xf5, 0x21, 0x00


	//----- nvinfo : EIATTR_KPARAM_INFO
	.align		4
.L_167:
        /*0028*/ 	.byte	0x04, 0x17
        /*002a*/ 	.short	(.L_169 - .L_168)
.L_168:
        /*002c*/ 	.word	0x00000000
        /*0030*/ 	.short	0x0004
        /*0032*/ 	.short	0x0010
        /*0034*/ 	.byte	0x00, 0xf5, 0x21, 0x00


	//----- nvinfo : EIATTR_KPARAM_INFO
	.align		4
.L_169:
        /*0038*/ 	.byte	0x04, 0x17
        /*003a*/ 	.short	(.L_171 - .L_170)
.L_170:
        /*003c*/ 	.word	0x00000000
        /*0040*/ 	.short	0x0003
        /*0042*/ 	.short	0x000c
        /*0044*/ 	.byte	0x00, 0xf0, 0x11, 0x00


	//----- nvinfo : EIATTR_KPARAM_INFO
	.align		4
.L_171:
        /*0048*/ 	.byte	0x04, 0x17
        /*004a*/ 	.short	(.L_173 - .L_172)
.L_172:
        /*004c*/ 	.word	0x00000000
        /*0050*/ 	.short	0x0002
        /*0052*/ 	.short	0x0008
        /*0054*/ 	.byte	0x00, 0xf0, 0x11, 0x00


	//----- nvinfo : EIATTR_KPARAM_INFO
	.align		4
.L_173:
        /*0058*/ 	.byte	0x04, 0x17
        /*005a*/ 	.short	(.L_175 - .L_174)
.L_174:
        /*005c*/ 	.word	0x00000000
        /*0060*/ 	.short	0x0001
        /*0062*/ 	.short	0x0004
        /*0064*/ 	.byte	0x00, 0xf0, 0x11, 0x00


	//----- nvinfo : EIATTR_KPARAM_INFO
	.align		4
.L_175:
        /*0068*/ 	.byte	0x04, 0x17
        /*006a*/ 	.short	(.L_177 - .L_176)
.L_176:
        /*006c*/ 	.word	0x00000000
        /*0070*/ 	.short	0x0000
        /*0072*/ 	.short	0x0000
        /*0074*/ 	.byte	0x00, 0xf0, 0x11, 0x00


	//----- nvinfo : EIATTR_SPARSE_MMA_MASK
	.align		4
.L_177:
        /*0078*/ 	.byte	0x03, 0x50
        /*007a*/ 	.short	0x0000


	//----- nvinfo : EIATTR_MAXREG_COUNT
	.align		4
        /*007c*/ 	.byte	0x03, 0x1b
        /*007e*/ 	.short	0x00ff


	//----- nvinfo : EIATTR_MERCURY_ISA_VERSION
	.align		4
        /*0080*/ 	.byte	0x03, 0x5f
        /*0082*/ 	.short	0x0101


	//----- nvinfo : EIATTR_VRC_CTA_INIT_COUNT
	.align		4
        /*0084*/ 	.byte	0x02, 0x4a
	.zero		1
	.zero		1


	//----- nvinfo : EIATTR_EXIT_INSTR_OFFSETS
	.align		4
        /*0088*/ 	.byte	0x04, 0x1c
        /*008a*/ 	.short	(.L_179 - .L_178)


	//   ....[0]....
.L_178:
        /*008c*/ 	.word	0x000000e0


	//   ....[1]....
        /*0090*/ 	.word	0x00000150


	//   ....[2]....
        /*0094*/ 	.word	0x00000bf0


	//----- nvinfo : EIATTR_CBANK_PARAM_SIZE
	.align		4
.L_179:
        /*0098*/ 	.byte	0x03, 0x19
        /*009a*/ 	.short	0x0028


	//----- nvinfo : EIATTR_PARAM_CBANK
	.align		4
        /*009c*/ 	.byte	0x04, 0x0a
        /*009e*/ 	.short	(.L_181 - .L_180)
	.align		4
.L_180:
        /*00a0*/ 	.word	index@(.nv.constant0._Z29sgemm_naive_coalesced_batchediiiiPfS_S_)
        /*00a4*/ 	.short	0x0380
        /*00a6*/ 	.short	0x0028


	//----- nvinfo : EIATTR_SW_WAR
	.align		4
.L_181:
        /*00a8*/ 	.byte	0x04, 0x36
        /*00aa*/ 	.short	(.L_183 - .L_182)
.L_182:
        /*00ac*/ 	.word	0x00000008
.L_183:


//--------------------- .nv.info._Z21sgemm_naive_coalescediiiPfS_S_ --------------------------
	.section	.nv.info._Z21sgemm_naive_coalescediiiPfS_S_,"",@"SHT_CUDA_INFO"
	.sectionflags	@""
	.align	4


	//----- nvinfo : EIATTR_CUDA_API_VERSION
	.align		4
        /*0000*/ 	.byte	0x04, 0x37
        /*0002*/ 	.short	(.L_185 - .L_184)
.L_184:
        /*0004*/ 	.word	0x00000082


	//----- nvinfo : EIATTR_KPARAM_INFO
	.align		4
.L_185:
        /*0008*/ 	.byte	0x04, 0x17
        /*000a*/ 	.short	(.L_187 - .L_186)
.L_186:
        /*000c*/ 	.word	0x00000000
        /*0010*/ 	.short	0x0005
        /*0012*/ 	.short	0x0020
        /*0014*/ 	.byte	0x00, 0xf5, 0x21, 0x00


	//----- nvinfo : EIATTR_KPARAM_INFO
	.align		4
.L_187:
        /*0018*/ 	.byte	0x04, 0x17
        /*001a*/ 	.short	(.L_189 - .L_188)
.L_188:
        /*001c*/ 	.word	0x00000000
        /*0020*/ 	.short	0x0004
        /*0022*/ 	.short	0x0018
        /*0024*/ 	.byte	0x00, 0xf5, 0x21, 0x00


	//----- nvinfo : EIATTR_KPARAM_INFO
	.align		4
.L_189:
        /*0028*/ 	.byte	0x04, 0x17
        /*002a*/ 	.short	(.L_191 - .L_190)
.L_190:
        /*002c*/ 	.word	0x00000000
        /*0030*/ 	.short	0x0003
        /*0032*/ 	.short	0x0010
        /*0034*/ 	.byte	0x00, 0xf5, 0x21, 0x00


	//----- nvinfo : EIATTR_KPARAM_INFO
	.align		4
.L_191:
        /*0038*/ 	.byte	0x04, 0x17
        /*003a*/ 	.short	(.L_193 - .L_192)
.L_192:
        /*003c*/ 	.word	0x00000000
        /*0040*/ 	.short	0x0002
        /*0042*/ 	.short	0x0008
        /*0044*/ 	.byte	0x00, 0xf0, 0x11, 0x00


	//----- nvinfo : EIATTR_KPARAM_INFO
	.align		4
.L_193:
        /*0048*/ 	.byte	0x04, 0x17
        /*004a*/ 	.short	(.L_195 - .L_194)
.L_194:
        /*004c*/ 	.word	0x00000000
        /*0050*/ 	.short	0x0001
        /*0052*/ 	.short	0x0004
        /*0054*/ 	.byte	0x00, 0xf0, 0x11, 0x00


	//----- nvinfo : EIATTR_KPARAM_INFO
	.align		4
.L_195:
        /*0058*/ 	.byte	0x04, 0x17
        /*005a*/ 	.short	(.L_197 - .L_196)
.L_196:
        /*005c*/ 	.word	0x00000000
        /*0060*/ 	.short	0x0000
        /*0062*/ 	.short	0x0000
        /*0064*/ 	.byte	0x00, 0xf0, 0x11, 0x00


	//----- nvinfo : EIATTR_SPARSE_MMA_MASK
	.align		4
.L_197:
        /*0068*/ 	.byte	0x03, 0x50
        /*006a*/ 	.short	0x0000


	//----- nvinfo : EIATTR_MAXREG_COUNT
	.align		4
        /*006c*/ 	.byte	0x03, 0x1b
        /*006e*/ 	.short	0x00ff


	//----- nvinfo : EIATTR_MERCURY_ISA_VERSION
	.align		4
        /*0070*/ 	.byte	0x03, 0x5f
        /*0072*/ 	.short	0x0101


	//----- nvinfo : EIATTR_VRC_CTA_INIT_COUNT
	.align		4
        /*0074*/ 	.byte	0x02, 0x4a
	.zero		1
	.zero		1


	//----- nvinfo : EIATTR_EXIT_INSTR_OFFSETS
	.align		4
        /*0078*/ 	.byte	0x04, 0x1c
        /*007a*/ 	.short	(.L_199 - .L_198)


	//   ....[0]....
.L_198:
        /*007c*/ 	.word	0x000000d0


	//   ....[1]....
        /*0080*/ 	.word	0x00000a80


	//----- nvinfo : EIATTR_CBANK_PARAM_SIZE
	.align		4
.L_199:
        /*0084*/ 	.byte	0x03, 0x19
        /*0086*/ 	.short	0x0028


	//----- nvinfo : EIATTR_PARAM_CBANK
	.align		4
        /*0088*/ 	.byte	0x04, 0x0a
        /*008a*/ 	.short	(.L_201 - .L_200)
	.align		4
.L_200:
        /*008c*/ 	.word	index@(.nv.constant0._Z21sgemm_naive_coalescediiiPfS_S_)
        /*0090*/ 	.short	0x0380
        /*0092*/ 	.short	0x0028


	//----- nvinfo : EIATTR_SW_WAR
	.align		4
.L_201:
        /*0094*/ 	.byte	0x04, 0x36
        /*0096*/ 	.short	(.L_203 - .L_202)
.L_202:
        /*0098*/ 	.word	0x00000008
.L_203:


//--------------------- .nv.info._Z19sgemm_naive_batchediiiiPfS_S_ --------------------------
	.section	.nv.info._Z19sgemm_naive_batchediiiiPfS_S_,"",@"SHT_CUDA_INFO"
	.sectionflags	@""
	.align	4


	//----- nvinfo : EIATTR_CUDA_API_VERSION
	.align		4
        /*0000*/ 	.byte	0x04, 0x37
        /*0002*/ 	.short	(.L_205 - .L_204)
.L_204:
        /*0004*/ 	.word	0x00000082


	//----- nvinfo : EIATTR_KPARAM_INFO
	.align		4
.L_205:
        /*0008*/ 	.byte	0x04, 0x17
        /*000a*/ 	.short	(.L_207 - .L_206)
.L_206:
        /*000c*/ 	.word	0x00000000
        /*0010*/ 	.short	0x0006
        /*0012*/ 	.short	0x0020
        /*0014*/ 	.byte	0x00, 0xf5, 0x21, 0x00


	//----- nvinfo : EIATTR_KPARAM_INFO
	.align		4
.L_207:
        /*0018*/ 	.byte	0x04, 0x17
        /*001a*/ 	.short	(.L_209 - .L_208)
.L_208:
        /*001c*/ 	.word	0x00000000
        /*0020*/ 	.short	0x0005
        /*0022*/ 	.short	0x0018
        /*0024*/ 	.byte	0x00, 0xf5, 0x21, 0x00


	//----- nvinfo : EIATTR_KPARAM_INFO
	.align		4
.L_209:
        /*0028*/ 	.byte	0x04, 0x17
        /*002a*/ 	.short	(.L_211 - .L_210)
.L_210:
        /*002c*/ 	.word	0x00000000
        /*0030*/ 	.short	0x0004
        /*0032*/ 	.short	0x0010
        /*0034*/ 	.byte	0x00, 0xf5, 0x21, 0x00


	//----- nvinfo : EIATTR_KPARAM_INFO
	.align		4
.L_211:
        /*0038*/ 	.byte	0x04, 0x17
        /*003a*/ 	.short	(.L_213 - .L_212)
.L_212:
        /*003c*/ 	.word	0x00000000
        /*0040*/ 	.short	0x0003
        /*0042*/ 	.short	0x000c
        /*0044*/ 	.byte	0x00, 0xf0, 0x11, 0x00


	//----- nvinfo : EIATTR_KPARAM_INFO
	.align		4
.L_213:
        /*0048*/ 	.byte	0x04, 0x17
        /*004a*/ 	.short	(.L_215 - .L_214)
.L_214:
        /*004c*/ 	.word	0x00000000
        /*0050*/ 	.short	0x0002
        /*0052*/ 	.short	0x0008
        /*0054*/ 	.byte	0x00, 0xf0, 0x11, 0x00


	//----- nvinfo : EIATTR_KPARAM_INFO
	.align		4
.L_215:
        /*0058*/ 	.byte	0x04, 0x17
        /*005a*/ 	.short	(.L_217 - .L_216)
.L_216:
        /*005c*/ 	.word	0x00000000
        /*0060*/ 	.short	0x0001
        /*0062*/ 	.short	0x0004
        /*0064*/ 	.byte	0x00, 0xf0, 0x11, 0x00


	//----- nvinfo : EIATTR_KPARAM_INFO
	.align		4
.L_217:
        /*0068*/ 	.byte	0x04, 0x17
        /*006a*/ 	.short	(.L_219 - .L_218)
.L_218:
        /*006c*/ 	.word	0x00000000
        /*0070*/ 	.short	0x0000
        /*0072*/ 	.short	0x0000
        /*0074*/ 	.byte	0x00, 0xf0, 0x11, 0x00


	//----- nvinfo : EIATTR_SPARSE_MMA_MASK
	.align		4
.L_219:
        /*0078*/ 	.byte	0x03, 0x50
        /*007a*/ 	.short	0x0000


	//----- nvinfo : EIATTR_MAXREG_COUNT
	.align		4
        /*007c*/ 	.byte	0x03, 0x1b
        /*007e*/ 	.short	0x00ff


	//----- nvinfo : EIATTR_MERCURY_ISA_VERSION
	.align		4
        /*0080*/ 	.byte	0x03, 0x5f
        /*0082*/ 	.short	0x0101


	//----- nvinfo : EIATTR_VRC_CTA_INIT_COUNT
	.align		4
        /*0084*/ 	.byte	0x02, 0x4a
	.zero		1
	.zero		1


	//----- nvinfo : EIATTR_EXIT_INSTR_OFFSETS
	.align		4
        /*0088*/ 	.byte	0x04, 0x1c
        /*008a*/ 	.short	(.L_221 - .L_220)


	//   ....[0]....
.L_220:
        /*008c*/ 	.word	0x000000e0


	//   ....[1]....
        /*0090*/ 	.word	0x00000150


	//   ....[2]....
        /*0094*/ 	.word	0x00000bf0


	//----- nvinfo : EIATTR_CBANK_PARAM_SIZE
	.align		4
.L_221:
        /*0098*/ 	.byte	0x03, 0x19
        /*009a*/ 	.short	0x0028


	//----- nvinfo : EIATTR_PARAM_CBANK
	.align		4
        /*009c*/ 	.byte	0x04, 0x0a
        /*009e*/ 	.short	(.L_223 - .L_222)
	.align		4
.L_222:
        /*00a0*/ 	.word	index@(.nv.constant0._Z19sgemm_naive_batchediiiiPfS_S_)
        /*00a4*/ 	.short	0x0380
        /*00a6*/ 	.short	0x0028


	//----- nvinfo : EIATTR_SW_WAR
	.align		4
.L_223:
        /*00a8*/ 	.byte	0x04, 0x36
        /*00aa*/ 	.short	(.L_225 - .L_224)
.L_224:
        /*00ac*/ 	.word	0x00000008
.L_225:


//--------------------- .nv.info._Z11sgemm_naiveiiiPfS_S_ --------------------------
	.section	.nv.info._Z11sgemm_naiveiiiPfS_S_,"",@"SHT_CUDA_INFO"
	.sectionflags	@""
	.align	4


	//----- nvinfo : EIATTR_CUDA_API_VERSION
	.align		4
        /*0000*/ 	.byte	0x04, 0x37
        /*0002*/ 	.short	(.L_227 - .L_226)
.L_226:
        /*0004*/ 	.word	0x00000082


	//----- nvinfo : EIATTR_KPARAM_INFO
	.align		4
.L_227:
        /*0008*/ 	.byte	0x04, 0x17
        /*000a*/ 	.short	(.L_229 - .L_228)
.L_228:
        /*000c*/ 	.word	0x00000000
        /*0010*/ 	.short	0x0005
        /*0012*/ 	.short	0x0020
        /*0014*/ 	.byte	0x00, 0xf5, 0x21, 0x00


	//----- nvinfo : EIATTR_KPARAM_INFO
	.align		4
.L_229:
        /*0018*/ 	.byte	0x04, 0x17
        /*001a*/ 	.short	(.L_231 - .L_230)
.L_230:
        /*001c*/ 	.word	0x00000000
        /*0020*/ 	.short	0x0004
        /*0022*/ 	.short	0x0018
        /*0024*/ 	.byte	0x00, 0xf5, 0x21, 0x00


	//----- nvinfo : EIATTR_KPARAM_INFO
	.align		4
.L_231:
        /*0028*/ 	.byte	0x04, 0x17
        /*002a*/ 	.short	(.L_233 - .L_232)
.L_232:
        /*002c*/ 	.word	0x00000000
        /*0030*/ 	.short	0x0003
        /*0032*/ 	.short	0x0010
        /*0034*/ 	.byte	0x00, 0xf5, 0x21, 0x00


	//----- nvinfo : EIATTR_KPARAM_INFO
	.align		4
.L_233:
        /*0038*/ 	.byte	0x04, 0x17
        /*003a*/ 	.short	(.L_235 - .L_234)
.L_234:
        /*003c*/ 	.word	0x00000000
        /*0040*/ 	.short	0x0002
        /*0042*/ 	.short	0x0008
        /*0044*/ 	.byte	0x00, 0xf0, 0x11, 0x00


	//----- nvinfo : EIATTR_KPARAM_INFO
	.align		4
.L_235:
        /*0048*/ 	.byte	0x04, 0x17
        /*004a*/ 	.short	(.L_237 - .L_236)
.L_236:
        /*004c*/ 	.word	0x00000000
        /*0050*/ 	.short	0x0001
        /*0052*/ 	.short	0x0004
        /*0054*/ 	.byte	0x00, 0xf0, 0x11, 0x00


	//----- nvinfo : EIATTR_KPARAM_INFO
	.align		4
.L_237:
        /*0058*/ 	.byte	0x04, 0x17
        /*005a*/ 	.short	(.L_239 - .L_238)
.L_238:
        /*005c*/ 	.word	0x00000000
        /*0060*/ 	.short	0x0000
        /*0062*/ 	.short	0x0000
        /*0064*/ 	.byte	0x00, 0xf0, 0x11, 0x00


	//----- nvinfo : EIATTR_SPARSE_MMA_MASK
	.align		4
.L_239:
        /*0068*/ 	.byte	0x03, 0x50
        /*006a*/ 	.short	0x0000


	//----- nvinfo : EIATTR_MAXREG_COUNT
	.align		4
        /*006c*/ 	.byte	0x03, 0x1b
        /*006e*/ 	.short	0x00ff


	//----- nvinfo : EIATTR_MERCURY_ISA_VERSION
	.align		4
        /*0070*/ 	.byte	0x03, 0x5f
        /*0072*/ 	.short	0x0101


	//----- nvinfo : EIATTR_VRC_CTA_INIT_COUNT
	.align		4
        /*0074*/ 	.byte	0x02, 0x4a
	.zero		1
	.zero		1


	//----- nvinfo : EIATTR_EXIT_INSTR_OFFSETS
	.align		4
        /*0078*/ 	.byte	0x04, 0x1c
        /*007a*/ 	.short	(.L_241 - .L_240)


	//   ....[0]....
.L_240:
        /*007c*/ 	.word	0x000000d0


	//   ....[1]....
        /*0080*/ 	.word	0x00000a80


	//----- nvinfo : EIATTR_CBANK_PARAM_SIZE
	.align		4
.L_241:
        /*0084*/ 	.byte	0x03, 0x19
        /*0086*/ 	.short	0x0028


	//----- nvinfo : EIATTR_PARAM_CBANK
	.align		4
        /*0088*/ 	.byte	0x04, 0x0a
        /*008a*/ 	.short	(.L_243 - .L_242)
	.align		4
.L_242:
        /*008c*/ 	.word	index@(.nv.constant0._Z11sgemm_naiveiiiPfS_S_)
        /*0090*/ 	.short	0x0380
        /*0092*/ 	.short	0x0028


	//----- nvinfo : EIATTR_SW_WAR
	.align		4
.L_243:
        /*0094*/ 	.byte	0x04, 0x36
        /*0096*/ 	.short	(.L_245 - .L_244)
.L_244:
        /*0098*/ 	.word	0x00000008
.L_245:


//--------------------- .nv.callgraph             --------------------------
	.section	.nv.callgraph,"",@"SHT_CUDA_CALLGRAPH"
	.align	4
	.sectionentsize	8
	.align		4
        /*0000*/ 	.word	0x00000000
	.align		4
        /*0004*/ 	.word	0xffffffff
	.align		4
        /*0008*/ 	.word	index@(_Z26sgemm2DBlocktiling_batchediiiiPKfS0_Pf)
	.align		4
        /*000c*/ 	.word	index@(__assertfail)
	.align		4
        /*0010*/ 	.word	index@(_Z18sgemm2DBlocktilingiiiPKfS0_Pf)
	.align		4
        /*0014*/ 	.word	index@(__assertfail)
	.align		4
        /*0018*/ 	.word	index@(_Z35sgemm_naive_coalesced_tiled_batchediiiiPfS_S_)
	.align		4
        /*001c*/ 	.word	index@(__assertfail)
	.align		4
        /*0020*/ 	.word	0x00000000
	.align		4
        /*0024*/ 	.word	0xfffffffe
	.align		4
        /*0028*/ 	.word	0x00000000
	.align		4
        /*002c*/ 	.word	0xfffffffd
	.align		4
        /*0030*/ 	.word	0x00000000
	.align		4
        /*0034*/ 	.word	0xfffffffc


//--------------------- .nv.constant4             --------------------------
	.section	.nv.constant4,"a",@progbits
	.align	8
	.align		8
.nv.constant4:
        /*0000*/ 	.dword	__assertfail
	.align		8
        /*0008*/ 	.dword	__unnamed_1
	.align		8
        /*0010*/ 	.dword	__unnamed_2
	.align		8
        /*0018*/ 	.dword	__unnamed_3
	.align		8
        /*0020*/ 	.dword	$str
	.align		8
        /*0028*/ 	.dword	$str$1
	.align		8
        /*0030*/ 	.dword	$str$2


//--------------------- .text._Z26sgemm2DBlocktiling_batchediiiiPKfS0_Pf --------------------------
	.section	.text._Z26sgemm2DBlocktiling_batchediiiiPKfS0_Pf,"ax",@progbits
	.align	128
        .global         _Z26sgemm2DBlocktiling_batchediiiiPKfS0_Pf
        .type           _Z26sgemm2DBlocktiling_batchediiiiPKfS0_Pf,@function
        .size           _Z26sgemm2DBlocktiling_batchediiiiPKfS0_Pf,(.L_x_47 - _Z26sgemm2DBlocktiling_batchediiiiPKfS0_Pf)
        .other          _Z26sgemm2DBlocktiling_batchediiiiPKfS0_Pf,@"STO_CUDA_ENTRY STV_DEFAULT"
_Z26sgemm2DBlocktiling_batchediiiiPKfS0_Pf:
.text._Z26sgemm2DBlocktiling_batchediiiiPKfS0_Pf:
[----:B------:R-:W0:Y:S01]  /*0000*/  LDC R1, c[0x0][0x37c] ;  /* 0x0000df00ff017b82 */ /* 0x000e220000000800 */
[----:B------:R-:W1:Y:S07]  /*0010*/  S2R R3, SR_TID.Z ;  /* 0x0000000000037919 */ /* 0x000e6e0000002300 */
[----:B------:R-:W1:Y:S01]  /*0020*/  S2UR UR4, SR_CTAID.Z ;  /* 0x00000000000479c3 */ /* 0x000e620000002700 */
[----:B------:R-:W2:Y:S01]  /*0030*/  LDCU.64 UR6, c[0x0][0x380] ;  /* 0x00007000ff0677ac */ /* 0x000ea20008000a00 */
[----:B------:R-:W3:Y:S06]  /*0040*/  LDCU UR5, c[0x0][0x388] ;  /* 0x00007100ff0577ac */ /* 0x000eec0008000800 */
[----:B------:R-:W1:Y:S02]  /*0050*/  LDC R0, c[0x0][0x368] ;  /* 0x0000da00ff007b82 */ /* 0x000e640000000800 */
[----:B-1----:R-:W-:-:S04]  /*0060*/  IMAD R0, R0, UR4, R3 ;  /* 0x0000000400007c24 */ /* 0x002fc8000f8e0203 */
[C---:B--2---:R-:W-:Y:S01]  /*0070*/  IMAD R16, R0.reuse, UR7, RZ ;  /* 0x0000000700107c24 */ /* 0x044fe2000f8e02ff */
[C---:B------:R-:W-:Y:S01]  /*0080*/  ISETP.GE.U32.AND P0, PT, R0.reuse, UR6, PT ;  /* 0x0000000600007c0c */ /* 0x040fe2000bf06070 */
[----:B---3--:R-:W-:-:S12]  /*0090*/  IMAD R18, R0, UR5, RZ ;  /* 0x0000000500127c24 */ /* 0x008fd8000f8e02ff */
[----:B0-----:R-:W-:Y:S05]  /*00a0*/  @P0 EXIT ;  /* 0x000000000000094d */ /* 0x001fea0003800000 */
[----:B------:R-:W0:Y:S01]  /*00b0*/  LDCU UR4, c[0x0][0x360] ;  /* 0x00006c00ff0477ac */ /* 0x000e220008000800 */
[----:B------:R-:W1:Y:S01]  /*00c0*/  LDCU.64 UR36, c[0x0][0x358] ;  /* 0x00006b00ff2477ac */ /* 0x000e620008000a00 */
[----:B0-----:R-:W-:-:S09]  /*00d0*/  UISETP.NE.AND UP0, UPT, UR4, 0x40, UPT ;  /* 0x000000400400788c */ /* 0x001fd2000bf05270 */
[----:B-1----:R-:W-:Y:S05]  /*00e0*/  BRA.U !UP0, `(.L_x_0) ;  /* 0x0000000108407547 */ /* 0x002fea000b800000 */
[----:B------:R-:W-:Y:S01]  /*00f0*/  MOV R0, 0x0 ;  /* 0x0000000000007802 */ /* 0x000fe20000000f00 */
[----:B------:R-:W0:Y:S01]  /*0100*/  LDCU.64 UR4, c[0x4][0x30] ;  /* 0x01000600ff0477ac */ /* 0x000e220008000a00 */
[----:B------:R-:W-:Y:S02]  /*0110*/  IMAD.MOV.U32 R8, RZ, RZ, 0x176 ;  /* 0x00000176ff087424 */ /* 0x000fe400078e00ff */
[----:B------:R1:W2:Y:S01]  /*0120*/  LDC.64 R2, c[0x4][R0] ;  /* 0x0100000000027b82 */ /* 0x0002a20000000a00 */
[----:B------:R-:W3:Y:S01]  /*0130*/  LDCU.64 UR6, c[0x4][0x28] ;  /* 0x01000500ff0677ac */ /* 0x000ee20008000a00 */
[----:B------:R-:W-:Y:S02]  /*0140*/  IMAD.MOV.U32 R12, RZ, RZ, 0x1 ;  /* 0x00000001ff0c7424 */ /* 0x000fe400078e00ff */
[----:B------:R-:W-:Y:S01]  /*0150*/  IMAD.MOV.U32 R13, RZ, RZ, RZ ;  /* 0x000000ffff0d7224 */ /* 0x000fe200078e00ff */
[----:B------:R-:W4:Y:S01]  /*0160*/  LDCU.64 UR8, c[0x4][0x18] ;  /* 0x01000300ff0877ac */ /* 0x000f220008000a00 */
[----:B0-----:R-:W-:-:S02]  /*0170*/  IMAD.U32 R4, RZ, RZ, UR4 ;  /* 0x00000004ff047e24 */ /* 0x001fc4000f8e00ff */
[----:B------:R-:W-:Y:S02]  /*0180*/  IMAD.U32 R5, RZ, RZ, UR5 ;  /* 0x00000005ff057e24 */ /* 0x000fe4000f8e00ff */
[----:B---3--:R-:W-:Y:S02]  /*0190*/  IMAD.U32 R6, RZ, RZ, UR6 ;  /* 0x00000006ff067e24 */ /* 0x008fe4000f8e00ff */
[----:B------:R-:W-:Y:S02]  /*01a0*/  IMAD.U32 R7, RZ, RZ, UR7 ;  /* 0x00000007ff077e24 */ /* 0x000fe4000f8e00ff */
[----:B----4-:R-:W-:Y:S01]  /*01b0*/  IMAD.U32 R10, RZ, RZ, UR8 ;  /* 0x00000008ff0a7e24 */ /* 0x010fe2000f8e00ff */
[----:B-1----:R-:W-:-:S07]  /*01c0*/  MOV R11, UR9 ;  /* 0x00000009000b7c02 */ /* 0x002fce0008000f00 */
[----:B------:R-:W-:-:S07]  /*01d0*/  LEPC R20, `(.L_x_0) ;  /* 0x000000001014794e */ /* 0x000fce0000000000 */
[----:B--2---:R-:W-:Y:S05]  /*01e0*/  CALL.ABS.NOINC R2 ;  /* 0x0000000002007343 */ /* 0x004fea0003c00000 */
.L_x_0:
[----:B------:R-:W0:Y:S01]  /*01f0*/  S2R R9, SR_CTAID.Y ;  /* 0x0000000000097919 */ /* 0x000e220000002600 */
[----:B------:R-:W1:Y:S01]  /*0200*/  LDC.64 R4, c[0x0][0x388] ;  /* 0x0000e200ff047b82 */ /* 0x000e620000000a00 */
[----:B------:R-:W-:Y:S02]  /*0210*/  HFMA2 R71, -RZ, RZ, 0, 0 ;  /* 0x00000000ff477431 */ /* 0x000fe400000001ff */
[----:B------:R-:W-:Y:S01]  /*0220*/  IMAD.MOV.U32 R0, RZ, RZ, RZ ;  /* 0x000000ffff007224 */ /* 0x000fe200078e00ff */
[----:B------:R-:W2:Y:S01]  /*0230*/  S2R R39, SR_TID.X ;  /* 0x0000000000277919 */ /* 0x000ea20000002100 */
[----:B------:R-:W-:Y:S02]  /*0240*/  CS2R R76, SRZ ;  /* 0x00000000004c7805 */ /* 0x000fe4000001ff00 */
[----:B------:R-:W-:Y:S02]  /*0250*/  CS2R R78, SRZ ;  /* 0x00000000004e7805 */ /* 0x000fe4000001ff00 */
[----:B------:R-:W-:-:S02]  /*0260*/  CS2R R80, SRZ ;  /* 0x0000000000507805 */ /* 0x000fc4000001ff00 */
[----:B------:R-:W-:Y:S01]  /*0270*/  CS2R R82, SRZ ;  /* 0x0000000000527805 */ /* 0x000fe2000001ff00 */
[----:B------:R-:W3:Y:S01]  /*0280*/  S2UR UR4, SR_CTAID.X ;  /* 0x00000000000479c3 */ /* 0x000ee20000002500 */
[----:B------:R-:W-:Y:S02]  /*0290*/  CS2R R84, SRZ ;  /* 0x0000000000547805 */ /* 0x000fe4000001ff00 */
[----:B------:R-:W-:Y:S02]  /*02a0*/  CS2R R86, SRZ ;  /* 0x0000000000567805 */ /* 0x000fe4000001ff00 */
[----:B------:R-:W-:Y:S02]  /*02b0*/  CS2R R88, SRZ ;  /* 0x0000000000587805 */ /* 0x000fe4000001ff00 */
[----:B------:R-:W-:Y:S02]  /*02c0*/  CS2R R90, SRZ ;  /* 0x00000000005a7805 */ /* 0x000fe4000001ff00 */
[----:B------:R-:W-:-:S02]  /*02d0*/  CS2R R92, SRZ ;  /* 0x00000000005c7805 */ /* 0x000fc4000001ff00 */
[----:B------:R-:W-:Y:S02]  /*02e0*/  CS2R R94, SRZ ;  /* 0x00000000005e7805 */ /* 0x000fe4000001ff00 */
[----:B------:R-:W-:Y:S01]  /*02f0*/  CS2R R96, SRZ ;  /* 0x0000000000607805 */ /* 0x000fe2000001ff00 */
[----:B------:R-:W4:Y:S01]  /*0300*/  LDC.64 R6, c[0x0][0x390] ;  /* 0x0000e400ff067b82 */ /* 0x000f220000000a00 */
[----:B------:R-:W-:Y:S02]  /*0310*/  CS2R R98, SRZ ;  /* 0x0000000000627805 */ /* 0x000fe4000001ff00 */
[----:B------:R-:W-:Y:S02]  /*0320*/  CS2R R100, SRZ ;  /* 0x0000000000647805 */ /* 0x000fe4000001ff00 */
[----:B------:R-:W-:Y:S02]  /*0330*/  CS2R R102, SRZ ;  /* 0x0000000000667805 */ /* 0x000fe4000001ff00 */
[----:B------:R-:W-:-:S02]  /*0340*/  CS2R R104, SRZ ;  /* 0x0000000000687805 */ /* 0x000fc4000001ff00 */
[----:B------:R-:W-:Y:S02]  /*0350*/  CS2R R106, SRZ ;  /* 0x00000000006a7805 */ /* 0x000fe4000001ff00 */
[----:B------:R-:W-:Y:S02]  /*0360*/  CS2R R108, SRZ ;  /* 0x00000000006c7805 */ /* 0x000fe4000001ff00 */
[----:B------:R-:W-:Y:S01]  /*0370*/  CS2R R110, SRZ ;  /* 0x00000000006e7805 */ /* 0x000fe2000001ff00 */
[----:B------:R-:W5:Y:S01]  /*0380*/  LDC.64 R2, c[0x0][0x398] ;  /* 0x0000e600ff027b82 */ /* 0x000f620000000a00 */
[----:B-1----:R-:W-:Y:S02]  /*0390*/  ISETP.NE.AND P0, PT, R5, RZ, PT ;  /* 0x000000ff0500720c */ /* 0x002fe40003f05270 */
[----:B------:R-:W-:Y:S02]  /*03a0*/  CS2R R112, SRZ ;  /* 0x0000000000707805 */ /* 0x000fe4000001ff00 */
[----:B------:R-:W-:-:S02]  /*03b0*/  CS2R R114, SRZ ;  /* 0x0000000000727805 */ /* 0x000fc4000001ff00 */
[----:B------:R-:W-:Y:S02]  /*03c0*/  CS2R R116, SRZ ;  /* 0x0000000000747805 */ /* 0x000fe4000001ff00 */
[----:B------:R-:W-:Y:S02]  /*03d0*/  CS2R R118, SRZ ;  /* 0x0000000000767805 */ /* 0x000fe4000001ff00 */
[----:B------:R-:W-:Y:S01]  /*03e0*/  CS2R R120, SRZ ;  /* 0x0000000000787805 */ /* 0x000fe2000001ff00 */
[----:B0-----:R-:W-:Y:S01]  /*03f0*/  IMAD R16, R9, 0x40, R16 ;  /* 0x0000004009107824 */ /* 0x001fe200078e0210 */
[----:B---3--:R-:W-:Y:S01]  /*0400*/  USHF.L.U32 UR4, UR4, 0x6, URZ ;  /* 0x0000000604047899 */ /* 0x008fe200080006ff */
[----:B------:R-:W-:Y:S02]  /*0410*/  CS2R R122, SRZ ;  /* 0x00000000007a7805 */ /* 0x000fe4000001ff00 */
[----:B------:R-:W-:Y:S01]  /*0420*/  CS2R R124, SRZ ;  /* 0x00000000007c7805 */ /* 0x000fe2000001ff00 */
[-C--:B------:R-:W-:Y:S01]  /*0430*/  IMAD R9, R16, R5.reuse, RZ ;  /* 0x0000000510097224 */ /* 0x080fe200078e02ff */
[----:B------:R-:W-:Y:S01]  /*0440*/  CS2R R26, SRZ ;  /* 0x00000000001a7805 */ /* 0x000fe2000001ff00 */
[----:B------:R-:W-:Y:S01]  /*0450*/  IMAD.MOV.U32 R38, RZ, RZ, RZ ;  /* 0x000000ffff267224 */ /* 0x000fe200078e00ff */
[----:B------:R-:W-:Y:S01]  /*0460*/  CS2R R28, SRZ ;  /* 0x00000000001c7805 */ /* 0x000fe2000001ff00 */
[----:B------:R-:W-:Y:S01]  /*0470*/  IMAD R11, R18, R5, UR4 ;  /* 0x00000004120b7e24 */ /* 0x000fe2000f8e0205 */
[----:B------:R-:W-:Y:S01]  /*0480*/  CS2R R30, SRZ ;  /* 0x00000000001e7805 */ /* 0x000fe2000001ff00 */
[----:B------:R-:W-:Y:S01]  /*0490*/  IMAD R61, R16, R4, UR4 ;  /* 0x00000004103d7e24 */ /* 0x000fe2000f8e0204 */
[----:B------:R-:W-:Y:S01]  /*04a0*/  CS2R R32, SRZ ;  /* 0x0000000000207805 */ /* 0x000fe2000001ff00 */
[----:B----4-:R-:W-:Y:S01]  /*04b0*/  IMAD.WIDE.U32 R6, R9, 0x4, R6 ;  /* 0x0000000409067825 */ /* 0x010fe200078e0006 */
[----:B------:R-:W-:-:S02]  /*04c0*/  CS2R R34, SRZ ;  /* 0x0000000000227805 */ /* 0x000fc4000001ff00 */
[C---:B--2---:R-:W-:Y:S01]  /*04d0*/  LOP3.LUT R36, R39.reuse, 0x7, RZ, 0xc0, !PT ;  /* 0x0000000727247812 */ /* 0x044fe200078ec0ff */
[----:B------:R-:W-:Y:S01]  /*04e0*/  IMAD.MOV.U32 R37, RZ, RZ, RZ ;  /* 0x000000ffff257224 */ /* 0x000fe200078e00ff */
[----:B------:R-:W-:Y:S01]  /*04f0*/  LOP3.LUT R41, R39, 0x38, RZ, 0xc0, !PT ;  /* 0x0000003827297812 */ /* 0x000fe200078ec0ff */
[----:B-----5:R-:W-:Y:S01]  /*0500*/  IMAD.WIDE.U32 R2, R11, 0x4, R2 ;  /* 0x000000040b027825 */ /* 0x020fe200078e0002 */
[----:B------:R-:W-:Y:S06]  /*0510*/  @!P0 BRA `(.L_x_1) ;  /* 0x0000000800a88947 */ /* 0x000fec0003800000 */
[----:B------:R-:W0:Y:S01]  /*0520*/  S2UR UR5, SR_CgaCtaId ;  /* 0x00000000000579c3 */ /* 0x000e220000008800 */
[--C-:B------:R-:W-:Y:S01]  /*0530*/  IMAD.IADD R43, R39, 0x1, R4.reuse ;  /* 0x00000001272b7824 */ /* 0x100fe200078e0204 */
[----:B------:R-:W-:Y:S01]  /*0540*/  SHF.R.U32.HI R0, RZ, 0x3, R39 ;  /* 0x00000003ff007819 */ /* 0x000fe20000011627 */
[----:B------:R-:W-:Y:S01]  /*0550*/  UMOV UR4, 0x400 ;  /* 0x0000040000047882 */ /* 0x000fe20000000000 */
[----:B------:R-:W-:Y:S01]  /*0560*/  IMAD.SHL.U32 R51, R4, 0x8, RZ ;  /* 0x0000000804337824 */ /* 0x000fe200078e00ff */
[----:B------:R-:W-:Y:S01]  /*0570*/  MOV R13, R7 ;  /* 0x00000007000d7202 */ /* 0x000fe20000000f00 */
[----:B------:R-:W-:Y:S02]  /*0580*/  IMAD.IADD R45, R43, 0x1, R4 ;  /* 0x000000012b2d7824 */ /* 0x000fe400078e0204 */
[----:B------:R-:W-:Y:S02]  /*0590*/  IMAD R40, R0, R5, R36 ;  /* 0x0000000500287224 */ /* 0x000fe400078e0224 */
[----:B------:R-:W-:-:S02]  /*05a0*/  IMAD.IADD R47, R45, 0x1, R4 ;  /* 0x000000012d2f7824 */ /* 0x000fc400078e0204 */
[C---:B------:R-:W-:Y:S01]  /*05b0*/  IMAD R42, R5.reuse, 0x20, R40 ;  /* 0x00000020052a7824 */ /* 0x040fe200078e0228 */
[----:B------:R-:W-:Y:S01]  /*05c0*/  LEA R44, R5, R40, 0x4 ;  /* 0x00000028052c7211 */ /* 0x000fe200078e20ff */
[----:B------:R-:W-:Y:S02]  /*05d0*/  IMAD.IADD R49, R47, 0x1, R4 ;  /* 0x000000012f317824 */ /* 0x000fe400078e0204 */
[----:B------:R-:W-:Y:S02]  /*05e0*/  IMAD R46, R5, 0x10, R42 ;  /* 0x00000010052e7824 */ /* 0x000fe400078e022a */
[----:B------:R-:W-:Y:S02]  /*05f0*/  IMAD.IADD R53, R49, 0x1, R4 ;  /* 0x0000000131357824 */ /* 0x000fe400078e0204 */
[C---:B------:R-:W-:Y:S01]  /*0600*/  IMAD R55, R5.reuse, 0x8, R40 ;  /* 0x0000000805377824 */ /* 0x040fe200078e0228 */
[----:B------:R-:W-:Y:S01]  /*0610*/  LEA R65, R5, R46, 0x3 ;  /* 0x0000002e05417211 */ /* 0x000fe200078e18ff */
[----:B------:R-:W-:Y:S01]  /*0620*/  IMAD.IADD R57, R53, 0x1, R4 ;  /* 0x0000000135397824 */ /* 0x000fe200078e0204 */
[----:B0-----:R-:W-:Y:S01]  /*0630*/  ULEA UR6, UR5, UR4, 0x18 ;  /* 0x0000000405067291 */ /* 0x001fe2000f8ec0ff */
[C---:B------:R-:W-:Y:S01]  /*0640*/  IMAD R59, R5.reuse, 0x8, R44 ;  /* 0x00000008053b7824 */ /* 0x040fe200078e022c */
[----:B------:R-:W-:Y:S01]  /*0650*/  UIADD3 UR4, UPT, UPT, UR4, 0x800, URZ ;  /* 0x0000080004047890 */ /* 0x000fe2000fffe0ff */
[----:B------:R-:W-:-:S02]  /*0660*/  IMAD R63, R5, 0x8, R42 ;  /* 0x00000008053f7824 */ /* 0x000fc400078e022a */
[----:B------:R-:W-:Y:S01]  /*0670*/  IMAD.IADD R67, R57, 0x1, R4 ;  /* 0x0000000139437824 */ /* 0x000fe200078e0204 */
[----:B------:R-:W-:Y:S01]  /*0680*/  ULEA UR4, UR5, UR4, 0x18 ;  /* 0x0000000405047291 */ /* 0x000fe2000f8ec0ff */
[----:B------:R-:W-:Y:S01]  /*0690*/  IMAD.IADD R4, R36, 0x1, R41 ;  /* 0x0000000124047824 */ /* 0x000fe200078e0229 */
[----:B------:R-:W-:Y:S01]  /*06a0*/  LEA R5, R0, UR6, 0x8 ;  /* 0x0000000600057c11 */ /* 0x000fe2000f8e40ff */
[----:B------:R-:W-:Y:S02]  /*06b0*/  IMAD.MOV.U32 R12, RZ, RZ, R6 ;  /* 0x000000ffff0c7224 */ /* 0x000fe400078e0006 */
[----:B------:R-:W-:Y:S01]  /*06c0*/  IMAD.MOV.U32 R56, RZ, RZ, RZ ;  /* 0x000000ffff387224 */ /* 0x000fe200078e00ff */
[----:B------:R-:W-:Y:S01]  /*06d0*/  LEA R48, R4, UR6, 0x2 ;  /* 0x0000000604307c11 */ /* 0x000fe2000f8e10ff */
[----:B------:R-:W-:Y:S01]  /*06e0*/  IMAD.MOV.U32 R0, RZ, RZ, RZ ;  /* 0x000000ffff007224 */ /* 0x000fe200078e00ff */
[----:B------:R-:W-:Y:S01]  /*06f0*/  LEA R50, R39, UR4, 0x2 ;  /* 0x0000000427327c11 */ /* 0x000fe2000f8e10ff */
[----:B------:R-:W-:Y:S01]  /*0700*/  VIADD R54, R5, 0x80 ;  /* 0x0000008005367836 */ /* 0x000fe20000000000 */
[----:B------:R-:W-:-:S07]  /*0710*/  LEA R52, R36, UR4, 0x5 ;  /* 0x0000000424347c11 */ /* 0x000fce000f8e28ff */
.L_x_3:
[----:B------:R-:W-:-:S04]  /*0720*/  IMAD.WIDE.U32 R20, R40, 0x4, R12 ;  /* 0x0000000428147825 */ /* 0x000fc800078e000c */
[--C-:B------:R-:W-:Y:S01]  /*0730*/  IMAD.WIDE.U32 R6, R55, 0x4, R12.reuse ;  /* 0x0000000437067825 */ /* 0x100fe200078e000c */
[----:B------:R0:W2:Y:S03]  /*0740*/  LDG.E R69, desc[UR36][R20.64] ;  /* 0x0000002414457981 */ /* 0x0000a6000c1e1900 */
[--C-:B------:R-:W-:Y:S01]  /*0750*/  IMAD.WIDE.U32 R4, R44, 0x4, R12.reuse ;  /* 0x000000042c047825 */ /* 0x100fe200078e000c */
[----:B------:R-:W3:Y:S03]  /*0760*/  LDG.E R73, desc[UR36][R6.64] ;  /* 0x0000002406497981 */ /* 0x000ee6000c1e1900 */
[--C-:B------:R-:W-:Y:S01]  /*0770*/  IMAD.WIDE.U32 R8, R59, 0x4, R12.reuse ;  /* 0x000000043b087825 */ /* 0x100fe200078e000c */
[----:B------:R1:W4:Y:S03]  /*0780*/  LDG.E R75, desc[UR36][R4.64] ;  /* 0x00000024044b7981 */ /* 0x000326000c1e1900 */
[--C-:B------:R-:W-:Y:S01]  /*0790*/  IMAD.WIDE.U32 R10, R42, 0x4, R12.reuse ;  /* 0x000000042a0a7825 */ /* 0x100fe200078e000c */
[----:B------:R5:W4:Y:S03]  /*07a0*/  LDG.E R127, desc[UR36][R8.64] ;  /* 0x00000024087f7981 */ /* 0x000b26000c1e1900 */
[--C-:B------:R-:W-:Y:S01]  /*07b0*/  IMAD.WIDE.U32 R14, R63, 0x4, R12.reuse ;  /* 0x000000043f0e7825 */ /* 0x100fe200078e000c */
[----:B------:R5:W4:Y:S03]  /*07c0*/  LDG.E R129, desc[UR36][R10.64] ;  /* 0x000000240a817981 */ /* 0x000b26000c1e1900 */
[--C-:B------:R-:W-:Y:S01]  /*07d0*/  IMAD.WIDE.U32 R16, R46, 0x4, R12.reuse ;  /* 0x000000042e107825 */ /* 0x100fe200078e000c */
[----:B------:R5:W4:Y:S03]  /*07e0*/  LDG.E R131, desc[UR36][R14.64] ;  /* 0x000000240e837981 */ /* 0x000b26000c1e1900 */
[----:B------:R-:W-:-:S02]  /*07f0*/  IMAD.WIDE.U32 R18, R65, 0x4, R12 ;  /* 0x0000000441127825 */ /* 0x000fc400078e000c */
[----:B------:R-:W4:Y:S02]  /*0800*/  LDG.E R17, desc[UR36][R16.64] ;  /* 0x0000002410117981 */ /* 0x000f24000c1e1900 */
[--C-:B0-----:R-:W-:Y:S02]  /*0810*/  IMAD.WIDE.U32 R20, R39, 0x4, R2.reuse ;  /* 0x0000000427147825 */ /* 0x101fe400078e0002 */
[----:B------:R-:W4:Y:S02]  /*0820*/  LDG.E R19, desc[UR36][R18.64] ;  /* 0x0000002412137981 */ /* 0x000f24000c1e1900 */
[--C-:B------:R-:W-:Y:S02]  /*0830*/  IMAD.WIDE.U32 R22, R43, 0x4, R2.reuse ;  /* 0x000000042b167825 */ /* 0x100fe400078e0002 */
[----:B------:R-:W4:Y:S02]  /*0840*/  LDG.E R21, desc[UR36][R20.64] ;  /* 0x0000002414157981 */ /* 0x000f24000c1e1900 */
[----:B------:R-:W-:-:S02]  /*0850*/  IMAD.WIDE.U32 R24, R45, 0x4, R2 ;  /* 0x000000042d187825 */ /* 0x000fc400078e0002 */
[----:B------:R-:W4:Y:S02]  /*0860*/  LDG.E R23, desc[UR36][R22.64] ;  /* 0x0000002416177981 */ /* 0x000f24000c1e1900 */
[--C-:B-1----:R-:W-:Y:S02]  /*0870*/  IMAD.WIDE.U32 R4, R47, 0x4, R2.reuse ;  /* 0x000000042f047825 */ /* 0x102fe400078e0002 */
[----:B------:R-:W4:Y:S02]  /*0880*/  LDG.E R25, desc[UR36][R24.64] ;  /* 0x0000002418197981 */ /* 0x000f24000c1e1900 */
[--C-:B------:R-:W-:Y:S02]  /*0890*/  IMAD.WIDE.U32 R6, R49, 0x4, R2.reuse ;  /* 0x0000000431067825 */ /* 0x100fe400078e0002 */
[----:B------:R-:W4:Y:S02]  /*08a0*/  LDG.E R5, desc[UR36][R4.64] ;  /* 0x0000002404057981 */ /* 0x000f24000c1e1900 */
[----:B-----5:R-:W-:-:S02]  /*08b0*/  IMAD.WIDE.U32 R8, R53, 0x4, R2 ;  /* 0x0000000435087825 */ /* 0x020fc400078e0002 */
[----:B------:R-:W5:Y:S02]  /*08c0*/  LDG.E R7, desc[UR36][R6.64] ;  /* 0x0000002406077981 */ /* 0x000f64000c1e1900 */
[--C-:B------:R-:W-:Y:S02]  /*08d0*/  IMAD.WIDE.U32 R10, R57, 0x4, R2.reuse ;  /* 0x00000004390a7825 */ /* 0x100fe400078e0002 */
[----:B------:R-:W5:Y:S02]  /*08e0*/  LDG.E R9, desc[UR36][R8.64] ;  /* 0x0000002408097981 */ /* 0x000f64000c1e1900 */
[----:B------:R-:W-:Y:S02]  /*08f0*/  IMAD.WIDE.U32 R14, R67, 0x4, R2 ;  /* 0x00000004430e7825 */ /* 0x000fe400078e0002 */
[----:B------:R-:W5:Y:S04]  /*0900*/  LDG.E R11, desc[UR36][R10.64] ;  /* 0x000000240a0b7981 */ /* 0x000f68000c1e1900 */
[----:B------:R0:W5:Y:S01]  /*0910*/  LDG.E R15, desc[UR36][R14.64] ;  /* 0x000000240e0f7981 */ /* 0x000162000c1e1900 */
[----:B------:R-:W-:Y:S05]  /*0920*/  WARPSYNC.ALL ;  /* 0x0000000000007948 */ /* 0x000fea0003800000 */
[----:B------:R-:W1:Y:S01]  /*0930*/  LDCU UR4, c[0x0][0x38c] ;  /* 0x00007180ff0477ac */ /* 0x000e620008000800 */
[----:B------:R-:W-:Y:S01]  /*0940*/  IADD3 R56, PT, PT, R56, 0x8, RZ ;  /* 0x0000000838387810 */ /* 0x000fe20007ffe0ff */
[----:B0-----:R-:W-:-:S03]  /*0950*/  IMAD.MOV.U32 R14, RZ, RZ, R54 ;  /* 0x000000ffff0e7224 */ /* 0x001fc600078e0036 */
[----:B-1----:R-:W-:Y:S01]  /*0960*/  ISETP.GE.U32.AND P1, PT, R56, UR4, PT ;  /* 0x0000000438007c0c */ /* 0x002fe2000bf26070 */
[----:B------:R-:W-:Y:S01]  /*0970*/  UMOV UR4, 0x10 ;  /* 0x0000001000047882 */ /* 0x000fe20000000000 */
[----:B--2---:R0:W-:Y:S04]  /*0980*/  STS [R48], R69 ;  /* 0x0000004530007388 */ /* 0x0041e80000000800 */
[----:B---3--:R0:W-:Y:S04]  /*0990*/  STS [R48+0x100], R73 ;  /* 0x0001004930007388 */ /* 0x0081e80000000800 */
[----:B----4-:R0:W-:Y:S04]  /*09a0*/  STS [R48+0x200], R75 ;  /* 0x0002004b30007388 */ /* 0x0101e80000000800 */
[----:B------:R0:W-:Y:S04]  /*09b0*/  STS [R48+0x300], R127 ;  /* 0x0003007f30007388 */ /* 0x0001e80000000800 */
[----:B------:R0:W-:Y:S04]  /*09c0*/  STS [R48+0x400], R129 ;  /* 0x0004008130007388 */ /* 0x0001e80000000800 */
[----:B------:R0:W-:Y:S04]  /*09d0*/  STS [R48+0x500], R131 ;  /* 0x0005008330007388 */ /* 0x0001e80000000800 */
[----:B------:R0:W-:Y:S04]  /*09e0*/  STS [R48+0x600], R17 ;  /* 0x0006001130007388 */ /* 0x0001e80000000800 */
[----:B------:R0:W-:Y:S04]  /*09f0*/  STS [R48+0x700], R19 ;  /* 0x0007001330007388 */ /* 0x0001e80000000800 */
[----:B------:R0:W-:Y:S04]  /*0a00*/  STS [R50], R21 ;  /* 0x0000001532007388 */ /* 0x0001e80000000800 */
[----:B------:R0:W-:Y:S04]  /*0a10*/  STS [R50+0x100], R23 ;  /* 0x0001001732007388 */ /* 0x0001e80000000800 */
[----:B------:R0:W-:Y:S04]  /*0a20*/  STS [R50+0x200], R25 ;  /* 0x0002001932007388 */ /* 0x0001e80000000800 */
[----:B------:R0:W-:Y:S04]  /*0a30*/  STS [R50+0x300], R5 ;  /* 0x0003000532007388 */ /* 0x0001e80000000800 */
[----:B-----5:R0:W-:Y:S04]  /*0a40*/  STS [R50+0x400], R7 ;  /* 0x0004000732007388 */ /* 0x0201e80000000800 */
[----:B------:R0:W-:Y:S04]  /*0a50*/  STS [R50+0x500], R9 ;  /* 0x0005000932007388 */ /* 0x0001e80000000800 */
[----:B------:R0:W-:Y:S04]  /*0a60*/  STS [R50+0x600], R11 ;  /* 0x0006000b32007388 */ /* 0x0001e80000000800 */
[----:B------:R0:W-:Y:S01]  /*0a70*/  STS [R50+0x700], R15 ;  /* 0x0007000f32007388 */ /* 0x0001e20000000800 */
[----:B------:R-:W-:Y:S06]  /*0a80*/  BAR.SYNC.DEFER_BLOCKING 0x0 ;  /* 0x0000000000007b1d */ /* 0x000fec0000010000 */
.L_x_2:
[----:B------:R-:W-:Y:S04]  /*0a90*/  LDS R16, [R14+-0x80] ;  /* 0xffff80000e107984 */ /* 0x000fe80000000800 */
[----:B0-----:R-:W0:Y:S04]  /*0aa0*/  LDS.128 R4, [R52+UR4+-0x10] ;  /* 0xfffff00434047984 */ /* 0x001e280008000c00 */
[----:B------:R-:W1:Y:S01]  /*0ab0*/  LDS.128 R8, [R52+UR4] ;  /* 0x0000000434087984 */ /* 0x000e620008000c00 */
[----:B------:R-:W-:-:S03]  /*0ac0*/  UIADD3 UR4, UPT, UPT, UR4, 0x100, URZ ;  /* 0x0000010004047890 */ /* 0x000fc6000fffe0ff */
[----:B------:R-:W2:Y:S01]  /*0ad0*/  LDS R18, [R14+-0x60] ;  /* 0xffffa0000e127984 */ /* 0x000ea20000000800 */
[----:B------:R-:W-:-:S03]  /*0ae0*/  UISETP.NE.AND UP0, UPT, UR4, 0x810, UPT ;  /* 0x000008100400788c */ /* 0x000fc6000bf05270 */
[----:B------:R-:W3:Y:S04]  /*0af0*/  LDS R20, [R14+-0x40] ;  /* 0xffffc0000e147984 */ /* 0x000ee80000000800 */
[----:B------:R-:W4:Y:S04]  /*0b00*/  LDS R22, [R14+-0x20] ;  /* 0xffffe0000e167984 */ /* 0x000f280000000800 */
[----:B------:R-:W5:Y:S04]  /*0b10*/  LDS R24, [R14] ;  /* 0x000000000e187984 */ /* 0x000f680000000800 */
[----:B------:R-:W5:Y:S01]  /*0b20*/  LDS R58, [R14+0x20] ;  /* 0x000020000e3a7984 */ /* 0x000f620000000800 */
[C---:B0-----:R-:W-:Y:S01]  /*0b30*/  FFMA R35, R16.reuse, R4, R35 ;  /* 0x0000000410237223 */ /* 0x041fe20000000023 */
[C---:B------:R-:W-:Y:S01]  /*0b40*/  FFMA R34, R16.reuse, R5, R34 ;  /* 0x0000000510227223 */ /* 0x040fe20000000022 */
[C---:B------:R-:W-:Y:S01]  /*0b50*/  FFMA R33, R16.reuse, R6, R33 ;  /* 0x0000000610217223 */ /* 0x040fe20000000021 */
[C---:B------:R-:W-:Y:S01]  /*0b60*/  FFMA R32, R16.reuse, R7, R32 ;  /* 0x0000000710207223 */ /* 0x040fe20000000020 */
[C---:B-1----:R-:W-:Y:S01]  /*0b70*/  FFMA R31, R16.reuse, R8, R31 ;  /* 0x00000008101f7223 */ /* 0x042fe2000000001f */
[C---:B------:R-:W-:Y:S01]  /*0b80*/  FFMA R30, R16.reuse, R9, R30 ;  /* 0x00000009101e7223 */ /* 0x040fe2000000001e */
[C---:B------:R-:W-:Y:S01]  /*0b90*/  FFMA R29, R16.reuse, R10, R29 ;  /* 0x0000000a101d7223 */ /* 0x040fe2000000001d */
[----:B------:R-:W-:Y:S01]  /*0ba0*/  FFMA R28, R16, R11, R28 ;  /* 0x0000000b101c7223 */ /* 0x000fe2000000001c */
[C---:B--2---:R-:W-:Y:S01]  /*0bb0*/  FFMA R27, R18.reuse, R4, R27 ;  /* 0x00000004121b7223 */ /* 0x044fe2000000001b */
[C---:B------:R-:W-:Y:S01]  /*0bc0*/  FFMA R26, R18.reuse, R5, R26 ;  /* 0x00000005121a7223 */ /* 0x040fe2000000001a */
[C---:B------:R-:W-:Y:S01]  /*0bd0*/  FFMA R37, R18.reuse, R6, R37 ;  /* 0x0000000612257223 */ /* 0x040fe20000000025 */
[C---:B------:R-:W-:Y:S01]  /*0be0*/  FFMA R38, R18.reuse, R7, R38 ;  /* 0x0000000712267223 */ /* 0x040fe20000000026 */
[C---:B------:R-:W-:Y:S01]  /*0bf0*/  FFMA R71, R18.reuse, R8, R71 ;  /* 0x0000000812477223 */ /* 0x040fe20000000047 */
[C---:B------:R-:W-:Y:S01]  /*0c00*/  FFMA R124, R18.reuse, R9, R124 ;  /* 0x00000009127c7223 */ /* 0x040fe2000000007c */
[C---:B------:R-:W-:Y:S01]  /*0c10*/  FFMA R125, R18.reuse, R10, R125 ;  /* 0x0000000a127d7223 */ /* 0x040fe2000000007d */
[----:B------:R-:W-:Y:S01]  /*0c20*/  FFMA R122, R18, R11, R122 ;  /* 0x0000000b127a7223 */ /* 0x000fe2000000007a */
[----:B------:R-:W0:Y:S01]  /*0c30*/  LDS R16, [R14+0x40] ;  /* 0x000040000e107984 */ /* 0x000e220000000800 */
[C---:B---3--:R-:W-:Y:S01]  /*0c40*/  FFMA R123, R20.reuse, R4, R123 ;  /* 0x00000004147b7223 */ /* 0x048fe2000000007b */
[C---:B------:R-:W-:Y:S01]  /*0c50*/  FFMA R120, R20.reuse, R5, R120 ;  /* 0x0000000514787223 */ /* 0x040fe20000000078 */
[C---:B------:R-:W-:Y:S01]  /*0c60*/  FFMA R121, R20.reuse, R6, R121 ;  /* 0x0000000614797223 */ /* 0x040fe20000000079 */
[----:B------:R1:W2:Y:S01]  /*0c70*/  LDS R18, [R14+0x60] ;  /* 0x000060000e127984 */ /* 0x0002a20000000800 */
[C---:B------:R-:W-:Y:S01]  /*0c80*/  FFMA R118, R20.reuse, R7, R118 ;  /* 0x0000000714767223 */ /* 0x040fe20000000076 */
[C---:B------:R-:W-:Y:S01]  /*0c90*/  FFMA R119, R20.reuse, R8, R119 ;  /* 0x0000000814777223 */ /* 0x040fe20000000077 */
[C---:B------:R-:W-:Y:S01]  /*0ca0*/  FFMA R116, R20.reuse, R9, R116 ;  /* 0x0000000914747223 */ /* 0x040fe20000000074 */
[C---:B------:R-:W-:Y:S01]  /*0cb0*/  FFMA R117, R20.reuse, R10, R117 ;  /* 0x0000000a14757223 */ /* 0x040fe20000000075 */
[----:B------:R-:W-:Y:S01]  /*0cc0*/  FFMA R114, R20, R11, R114 ;  /* 0x0000000b14727223 */ /* 0x000fe20000000072 */
[C---:B----4-:R-:W-:Y:S01]  /*0cd0*/  FFMA R115, R22.reuse, R4, R115 ;  /* 0x0000000416737223 */ /* 0x050fe20000000073 */
[C---:B------:R-:W-:Y:S01]  /*0ce0*/  FFMA R112, R22.reuse, R5, R112 ;  /* 0x0000000516707223 */ /* 0x040fe20000000070 */
[C---:B------:R-:W-:Y:S01]  /*0cf0*/  FFMA R113, R22.reuse, R6, R113 ;  /* 0x0000000616717223 */ /* 0x040fe20000000071 */
[C---:B------:R-:W-:Y:S01]  /*0d00*/  FFMA R110, R22.reuse, R7, R110 ;  /* 0x00000007166e7223 */ /* 0x040fe2000000006e */
[C---:B------:R-:W-:Y:S01]  /*0d10*/  FFMA R111, R22.reuse, R8, R111 ;  /* 0x00000008166f7223 */ /* 0x040fe2000000006f */
[C---:B------:R-:W-:Y:S01]  /*0d20*/  FFMA R108, R22.reuse, R9, R108 ;  /* 0x00000009166c7223 */ /* 0x040fe2000000006c */
[C---:B------:R-:W-:Y:S01]  /*0d30*/  FFMA R109, R22.reuse, R10, R109 ;  /* 0x0000000a166d7223 */ /* 0x040fe2000000006d */
[----:B------:R-:W-:Y:S01]  /*0d40*/  FFMA R106, R22, R11, R106 ;  /* 0x0000000b166a7223 */ /* 0x000fe2000000006a */
[C---:B-----5:R-:W-:Y:S01]  /*0d50*/  FFMA R107, R24.reuse, R4, R107 ;  /* 0x00000004186b7223 */ /* 0x060fe2000000006b */
[C---:B------:R-:W-:Y:S01]  /*0d60*/  FFMA R104, R24.reuse, R5, R104 ;  /* 0x0000000518687223 */ /* 0x040fe20000000068 */
[C---:B------:R-:W-:Y:S01]  /*0d70*/  FFMA R105, R24.reuse, R6, R105 ;  /* 0x0000000618697223 */ /* 0x040fe20000000069 */
[C---:B------:R-:W-:Y:S01]  /*0d80*/  FFMA R102, R24.reuse, R7, R102 ;  /* 0x0000000718667223 */ /* 0x040fe20000000066 */
[C---:B------:R-:W-:Y:S01]  /*0d90*/  FFMA R103, R24.reuse, R8, R103 ;  /* 0x0000000818677223 */ /* 0x040fe20000000067 */
[C---:B------:R-:W-:Y:S01]  /*0da0*/  FFMA R100, R24.reuse, R9, R100 ;  /* 0x0000000918647223 */ /* 0x040fe20000000064 */
[C---:B------:R-:W-:Y:S01]  /*0db0*/  FFMA R101, R24.reuse, R10, R101 ;  /* 0x0000000a18657223 */ /* 0x040fe20000000065 */
[----:B------:R-:W-:Y:S01]  /*0dc0*/  FFMA R98, R24, R11, R98 ;  /* 0x0000000b18627223 */ /* 0x000fe20000000062 */
[C---:B------:R-:W-:Y:S01]  /*0dd0*/  FFMA R99, R58.reuse, R4, R99 ;  /* 0x000000043a637223 */ /* 0x040fe20000000063 */
[C---:B------:R-:W-:Y:S01]  /*0de0*/  FFMA R96, R58.reuse, R5, R96 ;  /* 0x000000053a607223 */ /* 0x040fe20000000060 */
[C---:B------:R-:W-:Y:S01]  /*0df0*/  FFMA R97, R58.reuse, R6, R97 ;  /* 0x000000063a617223 */ /* 0x040fe20000000061 */
[C---:B------:R-:W-:Y:S01]  /*0e00*/  FFMA R94, R58.reuse, R7, R94 ;  /* 0x000000073a5e7223 */ /* 0x040fe2000000005e */
[C---:B------:R-:W-:Y:S01]  /*0e10*/  FFMA R95, R58.reuse, R8, R95 ;  /* 0x000000083a5f7223 */ /* 0x040fe2000000005f */
[C---:B------:R-:W-:Y:S01]  /*0e20*/  FFMA R92, R58.reuse, R9, R92 ;  /* 0x000000093a5c7223 */ /* 0x040fe2000000005c */
[C---:B------:R-:W-:Y:S01]  /*0e30*/  FFMA R93, R58.reuse, R10, R93 ;  /* 0x0000000a3a5d7223 */ /* 0x040fe2000000005d */
[----:B------:R-:W-:Y:S01]  /*0e40*/  FFMA R90, R58, R11, R90 ;  /* 0x0000000b3a5a7223 */ /* 0x000fe2000000005a */
[----:B-1----:R-:W-:-:S02]  /*0e50*/  VIADD R14, R14, 0x4 ;  /* 0x000000040e0e7836 */ /* 0x002fc40000000000 */
[C---:B0-----:R-:W-:Y:S01]  /*0e60*/  FFMA R91, R16.reuse, R4, R91 ;  /* 0x00000004105b7223 */ /* 0x041fe2000000005b */
[C---:B------:R-:W-:Y:S01]  /*0e70*/  FFMA R88, R16.reuse, R5, R88 ;  /* 0x0000000510587223 */ /* 0x040fe20000000058 */
[C---:B------:R-:W-:Y:S01]  /*0e80*/  FFMA R89, R16.reuse, R6, R89 ;  /* 0x0000000610597223 */ /* 0x040fe20000000059 */
[C---:B------:R-:W-:Y:S01]  /*0e90*/  FFMA R86, R16.reuse, R7, R86 ;  /* 0x0000000710567223 */ /* 0x040fe20000000056 */
[C---:B------:R-:W-:Y:S01]  /*0ea0*/  FFMA R87, R16.reuse, R8, R87 ;  /* 0x0000000810577223 */ /* 0x040fe20000000057 */
        /* <DEDUP_REMOVED lines=11> */
[----:B------:R-:W-:Y:S06]  /*0f60*/  BRA.U UP0, `(.L_x_2) ;  /* 0xfffffff900c87547 */ /* 0x000fec000b83ffff */
[----:B------:R-:W-:Y:S01]  /*0f70*/  BAR.SYNC.DEFER_BLOCKING 0x0 ;  /* 0x0000000000007b1d */ /* 0x000fe20000010000 */
[----:B------:R-:W-:Y:S01]  /*0f80*/  IADD3 R12, P0, PT, R12, 0x20, RZ ;  /* 0x000000200c0c7810 */ /* 0x000fe20007f1e0ff */
[----:B------:R-:W-:-:S04]  /*0f90*/  IMAD.WIDE R2, R51, 0x4, R2 ;  /* 0x0000000433027825 */ /* 0x000fc800078e0202 */
[----:B------:R-:W-:Y:S01]  /*0fa0*/  IMAD.X R13, RZ, RZ, R13, P0 ;  /* 0x000000ffff0d7224 */ /* 0x000fe200000e060d */
[----:B------:R-:W-:Y:S07]  /*0fb0*/  @!P1 BRA `(.L_x_3) ;  /* 0xfffffff400d89947 */ /* 0x000fee000383ffff */
.L_x_1:
[----:B------:R-:W0:Y:S01]  /*0fc0*/  LDCU UR6, c[0x0][0x388] ;  /* 0x00007100ff0677ac */ /* 0x000e220008000800 */
[----:B------:R-:W-:Y:S01]  /*0fd0*/  IMAD.SHL.U32 R36, R36, 0x8, RZ ;  /* 0x0000000824247824 */ /* 0x000fe200078e00ff */
[----:B------:R-:W1:Y:S03]  /*0fe0*/  LDCU.64 UR4, c[0x0][0x3a0] ;  /* 0x00007400ff0477ac */ /* 0x000e660008000a00 */
[----:B0-----:R-:W-:-:S05]  /*0ff0*/  IMAD R36, R41, UR6, R36 ;  /* 0x0000000629247c24 */ /* 0x001fca000f8e0224 */
[----:B------:R-:W-:Y:S01]  /*1000*/  IADD3 R3, P0, PT, R61, R36, RZ ;  /* 0x000000243d037210 */ /* 0x000fe20007f1e0ff */
[----:B------:R-:W-:-:S03]  /*1010*/  VIADD R36, R36, UR6 ;  /* 0x0000000624247c36 */ /* 0x000fc60008000000 */
[----:B------:R-:W-:Y:S01]  /*1020*/  IADD3.X R6, PT, PT, RZ, RZ, RZ, P0, !PT ;  /* 0x000000ffff067210 */ /* 0x000fe200007fe4ff */
[C---:B------:R-:W-:Y:S01]  /*1030*/  VIADD R8, R36.reuse, 0x2 ;  /* 0x0000000224087836 */ /* 0x040fe20000000000 */
[----:B------:R-:W-:Y:S02]  /*1040*/  IADD3 R4, P1, PT, R61, R36, RZ ;  /* 0x000000243d047210 */ /* 0x000fe40007f3e0ff */
[C---:B-1----:R-:W-:Y:S02]  /*1050*/  LEA R2, P0, R3.reuse, UR4, 0x2 ;  /* 0x0000000403027c11 */ /* 0x042fe4000f8010ff */
[C---:B------:R-:W-:Y:S01]  /*1060*/  IADD3 R10, PT, PT, R36.reuse, 0x4, RZ ;  /* 0x00000004240a7810 */ /* 0x040fe20007ffe0ff */
[----:B------:R-:W-:Y:S01]  /*1070*/  IMAD.X R5, RZ, RZ, RZ, P1 ;  /* 0x000000ffff057224 */ /* 0x000fe200008e06ff */
[----:B------:R-:W-:Y:S01]  /*1080*/  LEA.HI.X R3, R3, UR5, R6, 0x2, P0 ;  /* 0x0000000503037c11 */ /* 0x000fe200080f1406 */
[----:B------:R-:W-:Y:S01]  /*1090*/  VIADD R6, R36, 0x3 ;  /* 0x0000000324067836 */ /* 0x000fe20000000000 */
[----:B------:R-:W-:-:S02]  /*10a0*/  LEA R12, P0, R4, UR4, 0x2 ;  /* 0x00000004040c7c11 */ /* 0x000fc4000f8010ff */
[C---:B------:R-:W-:Y:S01]  /*10b0*/  IADD3 R10, P3, PT, R61.reuse, R10, RZ ;  /* 0x0000000a3d0a7210 */ /* 0x040fe20007f7e0ff */
[----:B------:R-:W-:Y:S01]  /*10c0*/  STG.E desc[UR36][R2.64], R35 ;  /* 0x0000002302007986 */ /* 0x000fe2000c101924 */
[----:B------:R-:W-:Y:S01]  /*10d0*/  LEA.HI.X R13, R4, UR5, R5, 0x2, P0 ;  /* 0x00000005040d7c11 */ /* 0x000fe200080f1405 */
[----:B------:R-:W-:Y:S01]  /*10e0*/  VIADD R4, R36, 0x1 ;  /* 0x0000000124047836 */ /* 0x000fe20000000000 */
[C---:B------:R-:W-:Y:S01]  /*10f0*/  IADD3 R6, P2, PT, R61.reuse, R6, RZ ;  /* 0x000000063d067210 */ /* 0x040fe20007f5e0ff */
[----:B------:R-:W-:Y:S03]  /*1100*/  STG.E desc[UR36][R2.64+0x4], R34 ;  /* 0x0000042202007986 */ /* 0x000fe6000c101924 */
[C---:B------:R-:W-:Y:S01]  /*1110*/  IADD3 R9, P0, PT, R61.reuse, R4, RZ ;  /* 0x000000043d097210 */ /* 0x040fe20007f1e0ff */
[----:B------:R-:W-:Y:S01]  /*1120*/  IMAD.X R5, RZ, RZ, RZ, P2 ;  /* 0x000000ffff057224 */ /* 0x000fe200010e06ff */
[----:B------:R-:W-:Y:S01]  /*1130*/  IADD3 R4, P1, PT, R61, R8, RZ ;  /* 0x000000083d047210 */ /* 0x000fe20007f3e0ff */
[----:B------:R-:W-:Y:S01]  /*1140*/  STG.E desc[UR36][R2.64+0x8], R33 ;  /* 0x0000082102007986 */ /* 0x000fe2000c101924 */
[----:B------:R-:W-:Y:S01]  /*1150*/  LEA R42, P2, R6, UR4, 0x2 ;  /* 0x00000004062a7c11 */ /* 0x000fe2000f8410ff */
[----:B------:R-:W-:Y:S01]  /*1160*/  IMAD.X R14, RZ, RZ, RZ, P0 ;  /* 0x000000ffff0e7224 */ /* 0x000fe200000e06ff */
[C---:B------:R-:W-:Y:S01]  /*1170*/  LEA R20, P0, R9.reuse, UR4, 0x2 ;  /* 0x0000000409147c11 */ /* 0x040fe2000f8010ff */
[----:B------:R-:W-:Y:S01]  /*1180*/  IMAD.X R7, RZ, RZ, RZ, P1 ;  /* 0x000000ffff077224 */ /* 0x000fe200008e06ff */
[----:B------:R-:W-:Y:S01]  /*1190*/  LEA R40, P1, R4, UR4, 0x2 ;  /* 0x0000000404287c11 */ /* 0x000fe2000f8210ff */
[----:B------:R-:W-:Y:S01]  /*11a0*/  STG.E desc[UR36][R2.64+0xc], R32 ;  /* 0x00000c2002007986 */ /* 0x000fe2000c101924 */
[----:B------:R-:W-:Y:S01]  /*11b0*/  LEA.HI.X R43, R6, UR5, R5, 0x2, P2 ;  /* 0x00000005062b7c11 */ /* 0x000fe200090f1405 */
[----:B------:R-:W-:Y:S01]  /*11c0*/  VIADD R6, R36, 0x7 ;  /* 0x0000000724067836 */ /* 0x000fe20000000000 */
[----:B------:R-:W-:Y:S01]  /*11d0*/  LEA.HI.X R41, R4, UR5, R7, 0x2, P1 ;  /* 0x0000000504297c11 */ /* 0x000fe200088f1407 */
[----:B------:R-:W-:Y:S01]  /*11e0*/  STG.E desc[UR36][R2.64+0x10], R31 ;  /* 0x0000101f02007986 */ /* 0x000fe2000c101924 */
[----:B------:R-:W-:Y:S01]  /*11f0*/  VIADD R4, R36, 0x6 ;  /* 0x0000000624047836 */ /* 0x000fe20000000000 */
[----:B------:R-:W-:Y:S01]  /*1200*/  LEA.HI.X R21, R9, UR5, R14, 0x2, P0 ;  /* 0x0000000509157c11 */ /* 0x000fe200080f140e */
[----:B------:R-:W-:Y:S01]  /*1210*/  VIADD R8, R8, UR6 ;  /* 0x0000000608087c36 */ /* 0x000fe20008000000 */
[----:B------:R-:W-:Y:S01]  /*1220*/  STG.E desc[UR36][R2.64+0x14], R30 ;  /* 0x0000141e02007986 */ /* 0x000fe2000c101924 */
[----:B------:R-:W-:-:S03]  /*1230*/  IADD3 R5, P2, PT, R61, R6, RZ ;  /* 0x000000063d057210 */ /* 0x000fc60007f5e0ff */
[----:B------:R-:W-:Y:S02]  /*1240*/  STG.E desc[UR36][R2.64+0x18], R29 ;  /* 0x0000181d02007986 */ /* 0x000fe4000c101924 */
[----:B------:R-:W-:Y:S02]  /*1250*/  IMAD.X R14, RZ, RZ, RZ, P2 ;  /* 0x000000ffff0e7224 */ /* 0x000fe400010e06ff */
[----:B------:R0:W-:Y:S04]  /*1260*/  STG.E desc[UR36][R2.64+0x1c], R28 ;  /* 0x00001c1c02007986 */ /* 0x0001e8000c101924 */
[----:B------:R1:W-:Y:S04]  /*1270*/  STG.E desc[UR36][R12.64], R27 ;  /* 0x0000001b0c007986 */ /* 0x0003e8000c101924 */
[----:B------:R2:W-:Y:S01]  /*1280*/  STG.E desc[UR36][R20.64], R26 ;  /* 0x0000001a14007986 */ /* 0x0005e2000c101924 */
[----:B0-----:R-:W-:Y:S01]  /*1290*/  IMAD.X R3, RZ, RZ, RZ, P3 ;  /* 0x000000ffff037224 */ /* 0x001fe200018e06ff */
[C---:B------:R-:W-:Y:S01]  /*12a0*/  IADD3 R2, PT, PT, R36.reuse, 0x5, RZ ;  /* 0x0000000524027810 */ /* 0x040fe20007ffe0ff */
[----:B------:R-:W-:Y:S01]  /*12b0*/  VIADD R36, R36, UR6 ;  /* 0x0000000624247c36 */ /* 0x000fe20008000000 */
[----:B------:R-:W-:Y:S01]  /*12c0*/  LEA R68, P3, R10, UR4, 0x2 ;  /* 0x000000040a447c11 */ /* 0x000fe2000f8610ff */
[----:B------:R-:W-:Y:S01]  /*12d0*/  STG.E desc[UR36][R40.64], R37 ;  /* 0x0000002528007986 */ /* 0x000fe2000c101924 */
[----:B------:R-:W-:-:S02]  /*12e0*/  IADD3 R9, P0, PT, R61, R2, RZ ;  /* 0x000000023d097210 */ /* 0x000fc40007f1e0ff */
[----:B------:R-:W-:Y:S01]  /*12f0*/  LEA.HI.X R69, R10, UR5, R3, 0x2, P3 ;  /* 0x000000050a457c11 */ /* 0x000fe200098f1403 */
[----:B------:R0:W-:Y:S01]  /*1300*/  STG.E desc[UR36][R42.64], R38 ;  /* 0x000000262a007986 */ /* 0x0001e2000c101924 */
[C---:B------:R-:W-:Y:S01]  /*1310*/  IADD3 R7, P3, PT, R61.reuse, R36, RZ ;  /* 0x000000243d077210 */ /* 0x040fe20007f7e0ff */
[----:B------:R-:W-:Y:S01]  /*1320*/  IMAD.X R18, RZ, RZ, RZ, P0 ;  /* 0x000000ffff127224 */ /* 0x000fe200000e06ff */
[----:B------:R-:W-:Y:S01]  /*1330*/  IADD3 R3, P1, PT, R61, R4, RZ ;  /* 0x000000043d037210 */ /* 0x000fe20007f3e0ff */
[----:B------:R3:W-:Y:S01]  /*1340*/  STG.E desc[UR36][R68.64], R71 ;  /* 0x0000004744007986 */ /* 0x0007e2000c101924 */
[----:B------:R-:W-:Y:S01]  /*1350*/  LEA R74, P0, R9, UR4, 0x2 ;  /* 0x00000004094a7c11 */ /* 0x000fe2000f8010ff */
[----:B------:R-:W-:Y:S01]  /*1360*/  IMAD.X R10, RZ, RZ, RZ, P3 ;  /* 0x000000ffff0a7224 */ /* 0x000fe200018e06ff */
[----:B------:R-:W-:Y:S02]  /*1370*/  LEA R6, P3, R7, UR4, 0x2 ;  /* 0x0000000407067c11 */ /* 0x000fe4000f8610ff */
[----:B------:R-:W-:-:S02]  /*1380*/  IADD3.X R16, PT, PT, RZ, RZ, RZ, P1, !PT ;  /* 0x000000ffff107210 */ /* 0x000fc40000ffe4ff */
[----:B------:R-:W-:Y:S01]  /*1390*/  LEA.HI.X R7, R7, UR5, R10, 0x2, P3 ;  /* 0x0000000507077c11 */ /* 0x000fe200098f140a */
[----:B------:R-:W-:Y:S01]  /*13a0*/  VIADD R10, R36, 0x4 ;  /* 0x00000004240a7836 */ /* 0x000fe20000000000 */
[----:B------:R-:W-:Y:S02]  /*13b0*/  LEA R2, P1, R3, UR4, 0x2 ;  /* 0x0000000403027c11 */ /* 0x000fe4000f8210ff */
[----:B------:R-:W-:Y:S02]  /*13c0*/  LEA R4, P2, R5, UR4, 0x2 ;  /* 0x0000000405047c11 */ /* 0x000fe4000f8410ff */
[----:B------:R-:W-:Y:S02]  /*13d0*/  LEA.HI.X R75, R9, UR5, R18, 0x2, P0 ;  /* 0x00000005094b7c11 */ /* 0x000fe400080f1412 */
[----:B------:R-:W-:Y:S02]  /*13e0*/  LEA.HI.X R3, R3, UR5, R16, 0x2, P1 ;  /* 0x0000000503037c11 */ /* 0x000fe400088f1410 */
[----:B------:R-:W-:Y:S01]  /*13f0*/  LEA.HI.X R5, R5, UR5, R14, 0x2, P2 ;  /* 0x0000000505057c11 */ /* 0x000fe200090f140e */
[----:B------:R-:W-:Y:S01]  /*1400*/  STG.E desc[UR36][R74.64], R124 ;  /* 0x0000007c4a007986 */ /* 0x000fe2000c101924 */
[----:B------:R-:W-:-:S02]  /*1410*/  IADD3 R9, P0, PT, R61, R8, RZ ;  /* 0x000000083d097210 */ /* 0x000fc40007f1e0ff */
[----:B------:R-:W-:Y:S01]  /*1420*/  IADD3 R11, P1, PT, R61, R10, RZ ;  /* 0x0000000a3d0b7210 */ /* 0x000fe20007f3e0ff */
[----:B------:R-:W-:Y:S01]  /*1430*/  STG.E desc[UR36][R2.64], R125 ;  /* 0x0000007d02007986 */ /* 0x000fe2000c101924 */
[C---:B------:R-:W-:Y:S01]  /*1440*/  IADD3 R14, PT, PT, R36.reuse, 0x6, RZ ;  /* 0x00000006240e7810 */ /* 0x040fe20007ffe0ff */
[----:B------:R-:W-:Y:S01]  /*1450*/  IMAD.X R18, RZ, RZ, RZ, P0 ;  /* 0x000000ffff127224 */ /* 0x000fe200000e06ff */
[----:B------:R-:W-:Y:S01]  /*1460*/  LEA R8, P0, R9, UR4, 0x2 ;  /* 0x0000000409087c11 */ /* 0x000fe2000f8010ff */
[----:B------:R-:W-:Y:S01]  /*1470*/  IMAD.X R16, RZ, RZ, RZ, P1 ;  /* 0x000000ffff107224 */ /* 0x000fe200008e06ff */
[----:B------:R-:W-:Y:S01]  /*1480*/  IADD3 R17, P2, PT, R61, R14, RZ ;  /* 0x0000000e3d117210 */ /* 0x000fe20007f5e0ff */
[----:B------:R-:W-:Y:S01]  /*1490*/  VIADD R36, R36, UR6 ;  /* 0x0000000624247c36 */ /* 0x000fe20008000000 */
[----:B------:R-:W-:Y:S01]  /*14a0*/  LEA R10, P1, R11, UR4, 0x2 ;  /* 0x000000040b0a7c11 */ /* 0x000fe2000f8210ff */
[----:B------:R-:W-:Y:S01]  /*14b0*/  STG.E desc[UR36][R4.64], R122 ;  /* 0x0000007a04007986 */ /* 0x000fe2000c101924 */
[----:B------:R-:W-:Y:S01]  /*14c0*/  LEA.HI.X R9, R9, UR5, R18, 0x2, P0 ;  /* 0x0000000509097c11 */ /* 0x000fe200080f1412 */
[----:B------:R-:W-:Y:S01]  /*14d0*/  IMAD.X R24, RZ, RZ, RZ, P2 ;  /* 0x000000ffff187224 */ /* 0x000fe200010e06ff */
[----:B------:R-:W-:Y:S01]  /*14e0*/  LEA.HI.X R11, R11, UR5, R16, 0x2, P1 ;  /* 0x000000050b0b7c11 */ /* 0x000fe200088f1410 */
[C---:B------:R-:W-:Y:S01]  /*14f0*/  VIADD R16, R36.reuse, 0x1 ;  /* 0x0000000124107836 */ /* 0x040fe20000000000 */
[----:B-1----:R-:W-:Y:S01]  /*1500*/  LEA R12, P0, R17, UR4, 0x2 ;  /* 0x00000004110c7c11 */ /* 0x002fe2000f8010ff */
[C---:B------:R-:W-:Y:S01]  /*1510*/  VIADD R18, R36.reuse, 0x2 ;  /* 0x0000000224127836 */ /* 0x040fe20000000000 */
[----:B------:R-:W-:Y:S01]  /*1520*/  IADD3 R15, P3, PT, R61, R36, RZ ;  /* 0x000000243d0f7210 */ /* 0x000fe20007f7e0ff */
[----:B--2---:R-:W-:Y:S01]  /*1530*/  VIADD R26, R36, 0x6 ;  /* 0x00000006241a7836 */ /* 0x004fe20000000000 */
[----:B------:R-:W-:Y:S01]  /*1540*/  LEA.HI.X R13, R17, UR5, R24, 0x2, P0 ;  /* 0x00000005110d7c11 */ /* 0x000fe200080f1418 */
[----:B------:R-:W-:Y:S01]  /*1550*/  STG.E desc[UR36][R6.64], R123 ;  /* 0x0000007b06007986 */ /* 0x000fe2000c101924 */
[----:B------:R-:W-:-:S02]  /*1560*/  IADD3 R17, P0, PT, R61, R16, RZ ;  /* 0x000000103d117210 */ /* 0x000fc40007f1e0ff */
[----:B------:R-:W-:Y:S01]  /*1570*/  IADD3.X R22, PT, PT, RZ, RZ, RZ, P3, !PT ;  /* 0x000000ffff167210 */ /* 0x000fe20001ffe4ff */
[----:B------:R-:W-:Y:S01]  /*1580*/  STG.E desc[UR36][R6.64+0x4], R120 ;  /* 0x0000047806007986 */ /* 0x000fe2000c101924 */
[----:B------:R-:W-:Y:S01]  /*1590*/  LEA R14, P1, R15, UR4, 0x2 ;  /* 0x000000040f0e7c11 */ /* 0x000fe2000f8210ff */
[----:B------:R-:W-:Y:S01]  /*15a0*/  IMAD.X R28, RZ, RZ, RZ, P0 ;  /* 0x000000ffff1c7224 */ /* 0x000fe200000e06ff */
[----:B------:R-:W-:Y:S01]  /*15b0*/  LEA R16, P0, R17, UR4, 0x2 ;  /* 0x0000000411107c11 */ /* 0x000fe2000f8010ff */
[----:B------:R-:W-:Y:S01]  /*15c0*/  STG.E desc[UR36][R8.64], R121 ;  /* 0x0000007908007986 */ /* 0x000fe2000c101924 */
[----:B------:R-:W-:Y:S02]  /*15d0*/  LEA.HI.X R15, R15, UR5, R22, 0x2, P1 ;  /* 0x000000050f0f7c11 */ /* 0x000fe400088f1416 */
[----:B------:R-:W-:Y:S01]  /*15e0*/  IADD3 R19, P1, PT, R61, R18, RZ ;  /* 0x000000123d137210 */ /* 0x000fe20007f3e0ff */
[----:B------:R-:W-:Y:S01]  /*15f0*/  STG.E desc[UR36][R8.64+0x4], R118 ;  /* 0x0000047608007986 */ /* 0x000fe2000c101924 */
[----:B------:R-:W-:-:S02]  /*1600*/  IADD3 R22, PT, PT, R36, 0x3, RZ ;  /* 0x0000000324167810 */ /* 0x000fc40007ffe0ff */
[----:B------:R-:W-:Y:S01]  /*1610*/  LEA.HI.X R17, R17, UR5, R28, 0x2, P0 ;  /* 0x0000000511117c11 */ /* 0x000fe200080f141c */
[----:B------:R-:W-:Y:S01]  /*1620*/  IMAD.X R24, RZ, RZ, RZ, P1 ;  /* 0x000000ffff187224 */ /* 0x000fe200008e06ff */
[----:B------:R-:W-:Y:S01]  /*1630*/  IADD3 R27, P0, PT, R61, R22, RZ ;  /* 0x000000163d1b7210 */ /* 0x000fe20007f1e0ff */
[C---:B------:R-:W-:Y:S01]  /*1640*/  VIADD R28, R36.reuse, 0x4 ;  /* 0x00000004241c7836 */ /* 0x040fe20000000000 */
[C---:B------:R-:W-:Y:S01]  /*1650*/  LEA R18, P1, R19.reuse, UR4, 0x2 ;  /* 0x0000000413127c11 */ /* 0x040fe2000f8210ff */
[----:B------:R-:W-:Y:S02]  /*1660*/  STG.E desc[UR36][R10.64], R119 ;  /* 0x000000770a007986 */ /* 0x000fe4000c101924 */
[----:B------:R-:W-:Y:S01]  /*1670*/  IMAD.X R32, RZ, RZ, RZ, P0 ;  /* 0x000000ffff207224 */ /* 0x000fe200000e06ff */
[----:B------:R-:W-:Y:S01]  /*1680*/  LEA.HI.X R19, R19, UR5, R24, 0x2, P1 ;  /* 0x0000000513137c11 */ /* 0x000fe200088f1418 */
[----:B------:R-:W-:Y:S01]  /*1690*/  VIADD R24, R36, 0x5 ;  /* 0x0000000524187836 */ /* 0x000fe20000000000 */
[----:B------:R-:W-:Y:S01]  /*16a0*/  IADD3 R23, P1, PT, R61, R28, RZ ;  /* 0x0000001c3d177210 */ /* 0x000fe20007f3e0ff */
[----:B------:R-:W-:Y:S01]  /*16b0*/  STG.E desc[UR36][R10.64+0x4], R116 ;  /* 0x000004740a007986 */ /* 0x000fe2000c101924 */
[----:B------:R-:W-:-:S02]  /*16c0*/  LEA R20, P0, R27, UR4, 0x2 ;  /* 0x000000041b147c11 */ /* 0x000fc4000f8010ff */
[----:B------:R-:W-:Y:S01]  /*16d0*/  IADD3.X R30, PT, PT, RZ, RZ, RZ, P1, !PT ;  /* 0x000000ffff1e7210 */ /* 0x000fe20000ffe4ff */
[----:B------:R-:W-:Y:S01]  /*16e0*/  STG.E desc[UR36][R12.64], R117 ;  /* 0x000000750c007986 */ /* 0x000fe2000c101924 */
[----:B------:R-:W-:Y:S02]  /*16f0*/  LEA.HI.X R21, R27, UR5, R32, 0x2, P0 ;  /* 0x000000051b157c11 */ /* 0x000fe400080f1420 */
[----:B------:R-:W-:Y:S01]  /*1700*/  LEA R22, P1, R23, UR4, 0x2 ;  /* 0x0000000417167c11 */ /* 0x000fe2000f8210ff */
[----:B------:R-:W-:Y:S01]  /*1710*/  STG.E desc[UR36][R12.64+0x4], R114 ;  /* 0x000004720c007986 */ /* 0x000fe2000c101924 */
[C---:B------:R-:W-:Y:S02]  /*1720*/  IADD3 R25, P2, PT, R61.reuse, R24, RZ ;  /* 0x000000183d197210 */ /* 0x040fe40007f5e0ff */
[----:B------:R-:W-:Y:S01]  /*1730*/  IADD3 R27, P3, PT, R61, R26, RZ ;  /* 0x0000001a3d1b7210 */ /* 0x000fe20007f7e0ff */
[----:B------:R-:W-:Y:S01]  /*1740*/  STG.E desc[UR36][R14.64], R115 ;  /* 0x000000730e007986 */ /* 0x000fe2000c101924 */
[----:B------:R-:W-:Y:S01]  /*1750*/  LEA.HI.X R23, R23, UR5, R30, 0x2, P1 ;  /* 0x0000000517177c11 */ /* 0x000fe200088f141e */
[----:B------:R-:W-:Y:S01]  /*1760*/  IMAD.X R34, RZ, RZ, RZ, P2 ;  /* 0x000000ffff227224 */ /* 0x000fe200010e06ff */
[----:B------:R-:W-:Y:S01]  /*1770*/  LEA R24, P0, R25, UR4, 0x2 ;  /* 0x0000000419187c11 */ /* 0x000fe2000f8010ff */
[----:B------:R-:W-:Y:S01]  /*1780*/  IMAD.X R32, RZ, RZ, RZ, P3 ;  /* 0x000000ffff207224 */ /* 0x000fe200018e06ff */
[----:B------:R-:W-:Y:S01]  /*1790*/  LEA R26, P1, R27, UR4, 0x2 ;  /* 0x000000041b1a7c11 */ /* 0x000fe2000f8210ff */
[C---:B------:R-:W-:Y:S01]  /*17a0*/  VIADD R30, R36.reuse, 0x7 ;  /* 0x00000007241e7836 */ /* 0x040fe20000000000 */
[----:B------:R-:W-:Y:S01]  /*17b0*/  LEA.HI.X R25, R25, UR5, R34, 0x2, P0 ;  /* 0x0000000519197c11 */ /* 0x000fe200080f1422 */
[----:B------:R-:W-:Y:S01]  /*17c0*/  VIADD R36, R36, UR6 ;  /* 0x0000000624247c36 */ /* 0x000fe20008000000 */
[----:B------:R-:W-:Y:S01]  /*17d0*/  LEA.HI.X R27, R27, UR5, R32, 0x2, P1 ;  /* 0x000000051b1b7c11 */ /* 0x000fe200088f1420 */
[----:B------:R-:W-:Y:S01]  /*17e0*/  STG.E desc[UR36][R16.64], R112 ;  /* 0x0000007010007986 */ /* 0x000fe2000c101924 */
[C---:B------:R-:W-:Y:S01]  /*17f0*/  IADD3 R29, P0, PT, R61.reuse, R30, RZ ;  /* 0x0000001e3d1d7210 */ /* 0x040fe20007f1e0ff */
[----:B------:R-:W-:Y:S01]  /*1800*/  VIADD R44, R36, UR6 ;  /* 0x00000006242c7c36 */ /* 0x000fe20008000000 */
[----:B------:R-:W-:Y:S01]  /*1810*/  IADD3 R31, P1, PT, R61, R36, RZ ;  /* 0x000000243d1f7210 */ /* 0x000fe20007f3e0ff */
[----:B------:R-:W-:Y:S01]  /*1820*/  STG.E desc[UR36][R18.64], R113 ;  /* 0x0000007112007986 */ /* 0x000fe2000c101924 */
[----:B------:R-:W-:Y:S01]  /*1830*/  IADD3 R32, PT, PT, R28, UR6, RZ ;  /* 0x000000061c207c10 */ /* 0x000fe2000fffe0ff */
[----:B------:R-:W-:Y:S01]  /*1840*/  IMAD.X R36, RZ, RZ, RZ, P0 ;  /* 0x000000ffff247224 */ /* 0x000fe200000e06ff */
[----:B------:R-:W-:Y:S01]  /*1850*/  LEA R28, P0, R29, UR4, 0x2 ;  /* 0x000000041d1c7c11 */ /* 0x000fe2000f8010ff */
[----:B------:R-:W-:Y:S01]  /*1860*/  IMAD.X R34, RZ, RZ, RZ, P1 ;  /* 0x000000ffff227224 */ /* 0x000fe200008e06ff */
[----:B------:R-:W-:Y:S01]  /*1870*/  IADD3 R33, P2, PT, R61, R32, RZ ;  /* 0x000000203d217210 */ /* 0x000fe20007f5e0ff */
[C---:B------:R-:W-:Y:S01]  /*1880*/  VIADD R48, R44.reuse, 0x4 ;  /* 0x000000042c307836 */ /* 0x040fe20000000000 */
[----:B------:R-:W-:Y:S01]  /*1890*/  LEA R30, P1, R31, UR4, 0x2 ;  /* 0x000000041f1e7c11 */ /* 0x000fe2000f8210ff */
[----:B------:R-:W-:Y:S01]  /*18a0*/  VIADD R52, R44, 0x2 ;  /* 0x000000022c347836 */ /* 0x000fe20000000000 */
[----:B------:R-:W-:Y:S01]  /*18b0*/  IADD3 R35, P3, PT, R61, R44, RZ ;  /* 0x0000002c3d237210 */ /* 0x000fe20007f7e0ff */
[----:B------:R-:W-:Y:S01]  /*18c0*/  IMAD.X R46, RZ, RZ, RZ, P2 ;  /* 0x000000ffff2e7224 */ /* 0x000fe200010e06ff */
[----:B------:R-:W-:Y:S01]  /*18d0*/  LEA.HI.X R29, R29, UR5, R36, 0x2, P0 ;  /* 0x000000051d1d7c11 */ /* 0x000fe200080f1424 */
[----:B------:R-:W-:Y:S01]  /*18e0*/  STG.E desc[UR36][R20.64], R110 ;  /* 0x0000006e14007986 */ /* 0x000fe2000c101924 */
[----:B------:R-:W-:-:S02]  /*18f0*/  LEA.HI.X R31, R31, UR5, R34, 0x2, P1 ;  /* 0x000000051f1f7c11 */ /* 0x000fc400088f1422 */
[----:B------:R-:W-:Y:S01]  /*1900*/  LEA R32, P0, R33, UR4, 0x2 ;  /* 0x0000000421207c11 */ /* 0x000fe2000f8010ff */
[----:B------:R-:W-:Y:S01]  /*1910*/  STG.E desc[UR36][R22.64], R111 ;  /* 0x0000006f16007986 */ /* 0x000fe2000c101924 */
[----:B------:R-:W-:Y:S02]  /*1920*/  IADD3.X R36, PT, PT, RZ, RZ, RZ, P3, !PT ;  /* 0x000000ffff247210 */ /* 0x000fe40001ffe4ff */
[----:B------:R-:W-:Y:S01]  /*1930*/  LEA R34, P1, R35, UR4, 0x2 ;  /* 0x0000000423227c11 */ /* 0x000fe2000f8210ff */
[----:B------:R-:W-:Y:S01]  /*1940*/  STG.E desc[UR36][R24.64], R108 ;  /* 0x0000006c18007986 */ /* 0x000fe2000c101924 */
[----:B------:R-:W-:Y:S01]  /*1950*/  LEA.HI.X R33, R33, UR5, R46, 0x2, P0 ;  /* 0x0000000521217c11 */ /* 0x000fe200080f142e */
[C---:B------:R-:W-:Y:S01]  /*1960*/  VIADD R46, R44.reuse, 0x3 ;  /* 0x000000032c2e7836 */ /* 0x040fe20000000000 */
[----:B------:R-:W-:Y:S01]  /*1970*/  LEA.HI.X R35, R35, UR5, R36, 0x2, P1 ;  /* 0x0000000523237c11 */ /* 0x000fe200088f1424 */
[----:B------:R-:W-:Y:S01]  /*1980*/  VIADD R36, R44, 0x1 ;  /* 0x000000012c247836 */ /* 0x000fe20000000000 */
[C---:B------:R-:W-:Y:S01]  /*1990*/  IADD3 R48, P3, PT, R61.reuse, R48, RZ ;  /* 0x000000303d307210 */ /* 0x040fe20007f7e0ff */
[----:B------:R-:W-:Y:S01]  /*19a0*/  STG.E desc[UR36][R26.64], R109 ;  /* 0x0000006d1a007986 */ /* 0x000fe2000c101924 */
[----:B------:R-:W-:-:S02]  /*19b0*/  IADD3 R46, P2, PT, R61, R46, RZ ;  /* 0x0000002e3d2e7210 */ /* 0x000fc40007f5e0ff */
[C---:B------:R-:W-:Y:S01]  /*19c0*/  IADD3 R45, P0, PT, R61.reuse, R36, RZ ;  /* 0x000000243d2d7210 */ /* 0x040fe20007f1e0ff */
[----:B0-----:R-:W-:Y:S01]  /*19d0*/  IMAD.X R43, RZ, RZ, RZ, P3 ;  /* 0x000000ffff2b7224 */ /* 0x001fe200018e06ff */
[----:B------:R-:W-:Y:S01]  /*19e0*/  IADD3 R39, P1, PT, R61, R52, RZ ;  /* 0x000000343d277210 */ /* 0x000fe20007f3e0ff */
[----:B------:R-:W-:Y:S01]  /*19f0*/  IMAD.X R41, RZ, RZ, RZ, P2 ;  /* 0x000000ffff297224 */ /* 0x000fe200010e06ff */
[----:B------:R-:W-:Y:S01]  /*1a00*/  LEA R42, P3, R48, UR4, 0x2 ;  /* 0x00000004302a7c11 */ /* 0x000fe2000f8610ff */
[----:B------:R-:W-:Y:S01]  /*1a10*/  VIADD R52, R52, UR6 ;  /* 0x0000000634347c36 */ /* 0x000fe20008000000 */
[----:B------:R-:W-:Y:S01]  /*1a20*/  IADD3.X R54, PT, PT, RZ, RZ, RZ, P0, !PT ;  /* 0x000000ffff367210 */ /* 0x000fe200007fe4ff */
[----:B------:R-:W-:Y:S01]  /*1a30*/  IMAD.X R50, RZ, RZ, RZ, P1 ;  /* 0x000000ffff327224 */ /* 0x000fe200008e06ff */
[----:B------:R-:W-:Y:S01]  /*1a40*/  LEA R36, P0, R45, UR4, 0x2 ;  /* 0x000000042d247c11 */ /* 0x000fe2000f8010ff */
[----:B------:R-:W-:Y:S01]  /*1a50*/  STG.E desc[UR36][R28.64], R106 ;  /* 0x0000006a1c007986 */ /* 0x000fe2000c101924 */
[----:B------:R-:W-:-:S02]  /*1a60*/  LEA R38, P1, R39, UR4, 0x2 ;  /* 0x0000000427267c11 */ /* 0x000fc4000f8210ff */
[----:B------:R-:W-:Y:S01]  /*1a70*/  LEA R40, P2, R46, UR4, 0x2 ;  /* 0x000000042e287c11 */ /* 0x000fe2000f8410ff */
[----:B------:R-:W-:Y:S01]  /*1a80*/  STG.E desc[UR36][R30.64], R107 ;  /* 0x0000006b1e007986 */ /* 0x000fe2000c101924 */
[----:B------:R-:W-:Y:S02]  /*1a90*/  LEA.HI.X R43, R48, UR5, R43, 0x2, P3 ;  /* 0x00000005302b7c11 */ /* 0x000fe400098f142b */
[C---:B------:R-:W-:Y:S01]  /*1aa0*/  IADD3 R48, PT, PT, R44.reuse, 0x6, RZ ;  /* 0x000000062c307810 */ /* 0x040fe20007ffe0ff */
[----:B------:R-:W-:Y:S01]  /*1ab0*/  STG.E desc[UR36][R30.64+0x4], R104 ;  /* 0x000004681e007986 */ /* 0x000fe2000c101924 */
[----:B------:R-:W-:Y:S01]  /*1ac0*/  LEA.HI.X R37, R45, UR5, R54, 0x2, P0 ;  /* 0x000000052d257c11 */ /* 0x000fe200080f1436 */
[C---:B------:R-:W-:Y:S01]  /*1ad0*/  VIADD R54, R44.reuse, UR6 ;  /* 0x000000062c367c36 */ /* 0x040fe20008000000 */
[----:B------:R-:W-:Y:S01]  /*1ae0*/  LEA.HI.X R39, R39, UR5, R50, 0x2, P1 ;  /* 0x0000000527277c11 */ /* 0x000fe200088f1432 */
[----:B------:R-:W-:Y:S01]  /*1af0*/  VIADD R50, R44, 0x7 ;  /* 0x000000072c327836 */ /* 0x000fe20000000000 */
[----:B------:R-:W-:Y:S01]  /*1b00*/  LEA.HI.X R41, R46, UR5, R41, 0x2, P2 ;  /* 0x000000052e297c11 */ /* 0x000fe200090f1429 */
[----:B------:R-:W-:Y:S01]  /*1b10*/  VIADD R46, R44, 0x5 ;  /* 0x000000052c2e7836 */ /* 0x000fe20000000000 */
[C---:B------:R-:W-:Y:S01]  /*1b20*/  IADD3 R47, P1, PT, R61.reuse, R48, RZ ;  /* 0x000000303d2f7210 */ /* 0x040fe20007f3e0ff */
[----:B------:R-:W-:Y:S01]  /*1b30*/  STG.E desc[UR36][R30.64+0x8], R105 ;  /* 0x000008691e007986 */ /* 0x000fe2000c101924 */
[----:B------:R-:W-:-:S02]  /*1b40*/  IADD3 R51, P3, PT, R61, R54, RZ ;  /* 0x000000363d337210 */ /* 0x000fc40007f7e0ff */
[C---:B------:R-:W-:Y:S01]  /*1b50*/  IADD3 R45, P0, PT, R61.reuse, R46, RZ ;  /* 0x0000002e3d2d7210 */ /* 0x040fe20007f1e0ff */
[----:B------:R-:W-:Y:S01]  /*1b60*/  IMAD.X R60, RZ, RZ, RZ, P1 ;  /* 0x000000ffff3c7224 */ /* 0x000fe200008e06ff */
[----:B------:R-:W-:Y:S01]  /*1b70*/  IADD3 R49, P2, PT, R61, R50, RZ ;  /* 0x000000323d317210 */ /* 0x000fe20007f5e0ff */
[----:B------:R-:W-:Y:S01]  /*1b80*/  IMAD.X R56, RZ, RZ, RZ, P3 ;  /* 0x000000ffff387224 */ /* 0x000fe200018e06ff */
[----:B------:R-:W-:Y:S01]  /*1b90*/  LEA R46, P1, R47, UR4, 0x2 ;  /* 0x000000042f2e7c11 */ /* 0x000fe2000f8210ff */
[----:B------:R-:W-:Y:S01]  /*1ba0*/  IMAD.X R62, RZ, RZ, RZ, P0 ;  /* 0x000000ffff3e7224 */ /* 0x000fe200000e06ff */
[----:B------:R-:W-:Y:S01]  /*1bb0*/  IADD3.X R58, PT, PT, RZ, RZ, RZ, P2, !PT ;  /* 0x000000ffff3a7210 */ /* 0x000fe200017fe4ff */
[----:B------:R-:W-:Y:S01]  /*1bc0*/  STG.E desc[UR36][R30.64+0xc], R102 ;  /* 0x00000c661e007986 */ /* 0x000fe2000c101924 */
[----:B------:R-:W-:Y:S02]  /*1bd0*/  LEA R48, P2, R49, UR4, 0x2 ;  /* 0x0000000431307c11 */ /* 0x000fe4000f8410ff */
[----:B------:R-:W-:Y:S01]  /*1be0*/  LEA R50, P3, R51, UR4, 0x2 ;  /* 0x0000000433327c11 */ /* 0x000fe2000f8610ff */
[----:B------:R-:W-:Y:S01]  /*1bf0*/  STG.E desc[UR36][R32.64], R103 ;  /* 0x0000006720007986 */ /* 0x000fe2000c101924 */
[----:B------:R-:W-:-:S02]  /*1c00*/  LEA.HI.X R47, R47, UR5, R60, 0x2, P1 ;  /* 0x000000052f2f7c11 */ /* 0x000fc400088f143c */
[C---:B------:R-:W-:Y:S01]  /*1c10*/  IADD3 R60, PT, PT, R54.reuse, UR6, RZ ;  /* 0x00000006363c7c10 */ /* 0x040fe2000fffe0ff */
[----:B------:R-:W-:Y:S01]  /*1c20*/  STG.E desc[UR36][R32.64+0x4], R100 ;  /* 0x0000046420007986 */ /* 0x000fe2000c101924 */
[----:B------:R-:W-:Y:S01]  /*1c30*/  LEA.HI.X R49, R49, UR5, R58, 0x2, P2 ;  /* 0x0000000531317c11 */ /* 0x000fe200090f143a */
[C---:B------:R-:W-:Y:S01]  /*1c40*/  VIADD R58, R54.reuse, 0x6 ;  /* 0x00000006363a7836 */ /* 0x040fe20000000000 */
[----:B------:R-:W-:Y:S01]  /*1c50*/  LEA.HI.X R51, R51, UR5, R56, 0x2, P3 ;  /* 0x0000000533337c11 */ /* 0x000fe200098f1438 */
[----:B------:R-:W-:Y:S01]  /*1c60*/  VIADD R56, R54, 0x4 ;  /* 0x0000000436387836 */ /* 0x000fe20000000000 */
[----:B------:R-:W-:Y:S01]  /*1c70*/  LEA R44, P0, R45, UR4, 0x2 ;  /* 0x000000042d2c7c11 */ /* 0x000fe2000f8010ff */
[C---:B------:R-:W-:Y:S01]  /*1c80*/  VIADD R72, R60.reuse, 0x5 ;  /* 0x000000053c487836 */ /* 0x040fe20000000000 */
[----:B------:R-:W-:Y:S01]  /*1c90*/  IADD3 R59, P3, PT, R61, R60, RZ ;  /* 0x0000003c3d3b7210 */ /* 0x000fe20007f7e0ff */
[C---:B------:R-:W-:Y:S01]  /*1ca0*/  VIADD R128, R60.reuse, 0x7 ;  /* 0x000000073c807836 */ /* 0x040fe20000000000 */
[----:B------:R-:W-:Y:S01]  /*1cb0*/  LEA.HI.X R45, R45, UR5, R62, 0x2, P0 ;  /* 0x000000052d2d7c11 */ /* 0x000fe200080f143e */
[----:B------:R-:W-:Y:S01]  /*1cc0*/  STG.E desc[UR36][R32.64+0x8], R101 ;  /* 0x0000086520007986 */ /* 0x000fe2000c101924 */
[C---:B------:R-:W-:Y:S01]  /*1cd0*/  IADD3 R55, P1, PT, R61.reuse, R56, RZ ;  /* 0x000000383d377210 */ /* 0x040fe20007f3e0ff */
[----:B------:R-:W-:Y:S01]  /*1ce0*/  IMAD.X R62, RZ, RZ, RZ, P3 ;  /* 0x000000ffff3e7224 */ /* 0x000fe200018e06ff */
[----:B------:R-:W-:Y:S01]  /*1cf0*/  IADD3 R57, P2, PT, R61, R58, RZ ;  /* 0x0000003a3d397210 */ /* 0x000fe20007f5e0ff */
[----:B------:R-:W-:Y:S01]  /*1d00*/  STG.E desc[UR36][R32.64+0xc], R98 ;  /* 0x00000c6220007986 */ /* 0x000fe2000c101924 */
[----:B------:R-:W-:Y:S01]  /*1d10*/  LEA R58, P3, R59, UR4, 0x2 ;  /* 0x000000043b3a7c11 */ /* 0x000fe2000f8610ff */
[----:B------:R-:W-:Y:S01]  /*1d20*/  IMAD.X R66, RZ, RZ, RZ, P1 ;  /* 0x000000ffff427224 */ /* 0x000fe200008e06ff */
[----:B------:R-:W-:Y:S01]  /*1d30*/  IADD3 R53, P0, PT, R61, R52, RZ ;  /* 0x000000343d357210 */ /* 0x000fe20007f1e0ff */
[----:B------:R-:W-:Y:S01]  /*1d40*/  IMAD.X R64, RZ, RZ, RZ, P2 ;  /* 0x000000ffff407224 */ /* 0x000fe200010e06ff */
[----:B------:R-:W-:Y:S01]  /*1d50*/  LEA.HI.X R59, R59, UR5, R62, 0x2, P3 ;  /* 0x000000053b3b7c11 */ /* 0x000fe200098f143e */
[----:B------:R-:W-:Y:S01]  /*1d60*/  STG.E desc[UR36][R34.64], R99 ;  /* 0x0000006322007986 */ /* 0x000fe2000c101924 */
[----:B------:R-:W-:Y:S01]  /*1d70*/  LEA R54, P1, R55, UR4, 0x2 ;  /* 0x0000000437367c11 */ /* 0x000fe2000f8210ff */
[----:B------:R-:W-:Y:S01]  /*1d80*/  IMAD.X R70, RZ, RZ, RZ, P0 ;  /* 0x000000ffff467224 */ /* 0x000fe200000e06ff */
[----:B------:R-:W-:Y:S01]  /*1d90*/  IADD3 R62, PT, PT, R60, 0x1, RZ ;  /* 0x000000013c3e7810 */ /* 0x000fe20007ffe0ff */
[----:B------:R-:W-:Y:S01]  /*1da0*/  STG.E desc[UR36][R36.64], R96 ;  /* 0x0000006024007986 */ /* 0x000fe2000c101924 */
[----:B------:R-:W-:-:S02]  /*1db0*/  LEA R56, P2, R57, UR4, 0x2 ;  /* 0x0000000439387c11 */ /* 0x000fc4000f8410ff */
[----:B------:R-:W-:Y:S01]  /*1dc0*/  LEA R52, P0, R53, UR4, 0x2 ;  /* 0x0000000435347c11 */ /* 0x000fe2000f8010ff */
[----:B------:R-:W-:Y:S01]  /*1dd0*/  STG.E desc[UR36][R38.64], R97 ;  /* 0x0000006126007986 */ /* 0x000fe2000c101924 */
[----:B------:R-:W-:Y:S01]  /*1de0*/  LEA.HI.X R55, R55, UR5, R66, 0x2, P1 ;  /* 0x0000000537377c11 */ /* 0x000fe200088f1442 */
[C---:B------:R-:W-:Y:S01]  /*1df0*/  VIADD R66, R60.reuse, 0x3 ;  /* 0x000000033c427836 */ /* 0x040fe20000000000 */
[----:B------:R-:W-:Y:S01]  /*1e00*/  IADD3 R62, P5, PT, R61, R62, RZ ;  /* 0x0000003e3d3e7210 */ /* 0x000fe20007fbe0ff */
[----:B------:R-:W-:Y:S01]  /*1e10*/  STG.E desc[UR36][R40.64], R94 ;  /* 0x0000005e28007986 */ /* 0x000fe2000c101924 */
[----:B------:R-:W-:Y:S01]  /*1e20*/  LEA.HI.X R57, R57, UR5, R64, 0x2, P2 ;  /* 0x0000000539397c11 */ /* 0x000fe200090f1440 */
[C---:B------:R-:W-:Y:S01]  /*1e30*/  VIADD R64, R60.reuse, 0x2 ;  /* 0x000000023c407836 */ /* 0x040fe20000000000 */
[----:B------:R-:W-:Y:S01]  /*1e40*/  LEA.HI.X R53, R53, UR5, R70, 0x2, P0 ;  /* 0x0000000535357c11 */ /* 0x000fe200080f1446 */
[C---:B------:R-:W-:Y:S01]  /*1e50*/  VIADD R70, R60.reuse, 0x4 ;  /* 0x000000043c467836 */ /* 0x040fe20000000000 */
[----:B------:R-:W-:Y:S01]  /*1e60*/  IADD3 R126, PT, PT, R60, 0x6, RZ ;  /* 0x000000063c7e7810 */ /* 0x000fe20007ffe0ff */
[----:B------:R-:W-:Y:S01]  /*1e70*/  IMAD.X R65, RZ, RZ, RZ, P5 ;  /* 0x000000ffff417224 */ /* 0x000fe200028e06ff */
[----:B------:R-:W-:Y:S01]  /*1e80*/  IADD3 R66, P3, PT, R61, R66, RZ ;  /* 0x000000423d427210 */ /* 0x000fe20007f7e0ff */
[----:B------:R-:W-:Y:S01]  /*1e90*/  STG.E desc[UR36][R42.64], R95 ;  /* 0x0000005f2a007986 */ /* 0x000fe2000c101924 */
[----:B------:R-:W-:-:S02]  /*1ea0*/  LEA R60, P6, R62, UR4, 0x2 ;  /* 0x000000043e3c7c11 */ /* 0x000fc4000f8c10ff */
[C---:B------:R-:W-:Y:S01]  /*1eb0*/  IADD3 R63, P4, PT, R61.reuse, R64, RZ ;  /* 0x000000403d3f7210 */ /* 0x040fe20007f9e0ff */
[----:B------:R-:W-:Y:S01]  /*1ec0*/  STG.E desc[UR36][R44.64], R92 ;  /* 0x0000005c2c007986 */ /* 0x000fe2000c101924 */
[C---:B------:R-:W-:Y:S02]  /*1ed0*/  IADD3 R67, P2, PT, R61.reuse, R70, RZ ;  /* 0x000000463d437210 */ /* 0x040fe40007f5e0ff */
[C---:B------:R-:W-:Y:S01]  /*1ee0*/  IADD3 R127, P0, PT, R61.reuse, R72, RZ ;  /* 0x000000483d7f7210 */ /* 0x040fe20007f1e0ff */
[----:B------:R-:W-:Y:S01]  /*1ef0*/  IMAD.X R70, RZ, RZ, RZ, P4 ;  /* 0x000000ffff467224 */ /* 0x000fe200020e06ff */
[C---:B------:R-:W-:Y:S01]  /*1f00*/  IADD3 R126, P1, PT, R61.reuse, R126, RZ ;  /* 0x0000007e3d7e7210 */ /* 0x040fe20007f3e0ff */
[----:B------:R-:W-:Y:S01]  /*1f10*/  STG.E desc[UR36][R46.64], R93 ;  /* 0x0000005d2e007986 */ /* 0x000fe2000c101924 */
[----:B------:R-:W-:Y:S01]  /*1f20*/  IADD3 R128, P5, PT, R61, R128, RZ ;  /* 0x000000803d807210 */ /* 0x000fe20007fbe0ff */
[----:B------:R-:W-:Y:S01]  /*1f30*/  IMAD.X R130, RZ, RZ, RZ, P0 ;  /* 0x000000ffff827224 */ /* 0x000fe200000e06ff */
[----:B------:R-:W-:Y:S01]  /*1f40*/  LEA.HI.X R61, R62, UR5, R65, 0x2, P6 ;  /* 0x000000053e3d7c11 */ /* 0x000fe2000b0f1441 */
[----:B------:R-:W-:Y:S01]  /*1f50*/  IMAD.X R65, RZ, RZ, RZ, P3 ;  /* 0x000000ffff417224 */ /* 0x000fe200018e06ff */
[C---:B------:R-:W-:Y:S01]  /*1f60*/  LEA R64, P3, R66.reuse, UR4, 0x2 ;  /* 0x0000000442407c11 */ /* 0x040fe2000f8610ff */
[----:B------:R-:W-:Y:S01]  /*1f70*/  STG.E desc[UR36][R48.64], R90 ;  /* 0x0000005a30007986 */ /* 0x000fe2000c101924 */
[----:B------:R-:W-:Y:S01]  /*1f80*/  LEA R62, P4, R63, UR4, 0x2 ;  /* 0x000000043f3e7c11 */ /* 0x000fe2000f8810ff */
[----:B---3--:R-:W-:Y:S01]  /*1f90*/  IMAD.X R71, RZ, RZ, RZ, P1 ;  /* 0x000000ffff477224 */ /* 0x008fe200008e06ff */
[----:B------:R-:W-:Y:S01]  /*1fa0*/  LEA.HI.X R65, R66, UR5, R65, 0x2, P3 ;  /* 0x0000000542417c11 */ /* 0x000fe200098f1441 */
[----:B------:R-:W-:Y:S01]  /*1fb0*/  STG.E desc[UR36][R50.64], R91 ;  /* 0x0000005b32007986 */ /* 0x000fe2000c101924 */
[----:B------:R-:W-:Y:S01]  /*1fc0*/  IADD3.X R132, PT, PT, RZ, RZ, RZ, P2, !PT ;  /* 0x000000ffff847210 */ /* 0x000fe200017fe4ff */
[----:B------:R-:W-:Y:S01]  /*1fd0*/  IMAD.X R73, RZ, RZ, RZ, P5 ;  /* 0x000000ffff497224 */ /* 0x000fe200028e06ff */
[----:B------:R-:W-:Y:S01]  /*1fe0*/  LEA R66, P2, R67, UR4, 0x2 ;  /* 0x0000000443427c11 */ /* 0x000fe2000f8410ff */
[----:B------:R-:W-:Y:S01]  /*1ff0*/  STG.E desc[UR36][R50.64+0x4], R88 ;  /* 0x0000045832007986 */ /* 0x000fe2000c101924 */
[----:B------:R-:W-:-:S02]  /*2000*/  LEA.HI.X R63, R63, UR5, R70, 0x2, P4 ;  /* 0x000000053f3f7c11 */ /* 0x000fc4000a0f1446 */
[----:B------:R-:W-:Y:S01]  /*2010*/  LEA R68, P0, R127, UR4, 0x2 ;  /* 0x000000047f447c11 */ /* 0x000fe2000f8010ff */
[----:B------:R-:W-:Y:S01]  /*2020*/  STG.E desc[UR36][R52.64], R89 ;  /* 0x0000005934007986 */ /* 0x000fe2000c101924 */
[----:B------:R-:W-:Y:S02]  /*2030*/  LEA R70, P1, R126, UR4, 0x2 ;  /* 0x000000047e467c11 */ /* 0x000fe4000f8210ff */
[----:B------:R-:W-:Y:S01]  /*2040*/  LEA R72, P3, R128, UR4, 0x2 ;  /* 0x0000000480487c11 */ /* 0x000fe2000f8610ff */
[----:B------:R-:W-:Y:S01]  /*2050*/  STG.E desc[UR36][R52.64+0x4], R86 ;  /* 0x0000045634007986 */ /* 0x000fe2000c101924 */
[----:B------:R-:W-:Y:S02]  /*2060*/  LEA.HI.X R67, R67, UR5, R132, 0x2, P2 ;  /* 0x0000000543437c11 */ /* 0x000fe400090f1484 */
[----:B------:R-:W-:Y:S01]  /*2070*/  LEA.HI.X R69, R127, UR5, R130, 0x2, P0 ;  /* 0x000000057f457c11 */ /* 0x000fe200080f1482 */
[----:B------:R-:W-:Y:S01]  /*2080*/  STG.E desc[UR36][R54.64], R87 ;  /* 0x0000005736007986 */ /* 0x000fe2000c101924 */
[----:B------:R-:W-:-:S02]  /*2090*/  LEA.HI.X R71, R126, UR5, R71, 0x2, P1 ;  /* 0x000000057e477c11 */ /* 0x000fc400088f1447 */
[----:B------:R-:W-:Y:S01]  /*20a0*/  LEA.HI.X R73, R128, UR5, R73, 0x2, P3 ;  /* 0x0000000580497c11 */ /* 0x000fe200098f1449 */
[----:B------:R-:W-:Y:S04]  /*20b0*/  STG.E desc[UR36][R54.64+0x4], R84 ;  /* 0x0000045436007986 */ /* 0x000fe8000c101924 */
        /* <DEDUP_REMOVED lines=9> */
[----:B------:R-:W-:Y:S01]  /*2150*/  STG.E desc[UR36][R72.64], R0 ;  /* 0x0000000048007986 */ /* 0x000fe2000c101924 */
[----:B------:R-:W-:Y:S05]  /*2160*/  EXIT ;  /* 0x000000000000794d */ /* 0x000fea0003800000 */
.L_x_4:
[----:B------:R-:W-:-:S00]  /*2170*/  BRA `(.L_x_4) ;  /* 0xfffffffc00fc7947 */ /* 0x000fc0000383ffff */
[----:B------:R-:W-:-:S00]  /*2180*/  NOP ;  /* 0x0000000000007918 */ /* 0x000fc00000000000 */
[----:B------:R-:W-:-:S00]  /*2190*/  NOP ;  /* 0x0000000000007918 */ /* 0x000fc00000000000 */
[----:B------:R-:W-:-:S00]  /*21a0*/  NOP ;  /* 0x0000000000007918 */ /* 0x000fc00000000000 */
[----:B------:R-:W-:-:S00]  /*21b0*/  NOP ;  /* 0x0000000000007918 */ /* 0x000fc00000000000 */
[----:B------:R-:W-:-:S00]  /*21c0*/  NOP ;  /* 0x0000000000007918 */ /* 0x000fc00000000000 */
[----:B------:R-:W-:-:S00]  /*21d0*/  NOP ;  /* 0x0000000000007918 */ /* 0x000fc00000000000 */
[----:B------:R-:W-:-:S00]  /*21e0*/  NOP ;  /* 0x0000000000007918 */ /* 0x000fc00000000000 */
[----:B------:R-:W-:-:S00]  /*21f0*/  NOP ;  /* 0x0000000000007918 */ /* 0x000fc00000000000 */
.L_x_47:


//--------------------- .text._Z18sgemm2DBlocktilingiiiPKfS0_Pf --------------------------
	.section	.text._Z18sgemm2DBlocktilingiiiPKfS0_Pf,"ax",@progbits
	.align	128
        .global         _Z18sgemm2DBlocktilingiiiPKfS0_Pf
        .type           _Z18sgemm2DBlocktilingiiiPKfS0_Pf,@function
        .size           _Z18sgemm2DBlocktilingiiiPKfS0_Pf,(.L_x_48 - _Z18sgemm2DBlocktilingiiiPKfS0_Pf)
        .other          _Z18sgemm2DBlocktilingiiiPKfS0_Pf,@"STO_CUDA_ENTRY STV_DEFAULT"
_Z18sgemm2DBlocktilingiiiPKfS0_Pf:
.text._Z18sgemm2DBlocktilingiiiPKfS0_Pf:
[----:B------:R-:W0:Y:S01]  /*0000*/  LDC R1, c[0x0][0x37c] ;  /* 0x0000df00ff017b82 */ /* 0x000e220000000800 */
[----:B------:R-:W1:Y:S01]  /*0010*/  LDCU UR4, c[0x0][0x360] ;  /* 0x00006c00ff0477ac */ /* 0x000e620008000800 */
[----:B------:R-:W2:Y:S01]  /*0020*/  LDCU.64 UR36, c[0x0][0x358] ;  /* 0x00006b00ff2477ac */ /* 0x000ea20008000a00 */
[----:B-1----:R-:W-:-:S09]  /*0030*/  UISETP.NE.AND UP0, UPT, UR4, 0x40, UPT ;  /* 0x000000400400788c */ /* 0x002fd2000bf05270 */
[----:B--2---:R-:W-:Y:S05]  /*0040*/  BRA.U !UP0, `(.L_x_5) ;  /* 0x0000000108407547 */ /* 0x004fea000b800000 */
[----:B------:R-:W-:Y:S01]  /*0050*/  MOV R0, 0x0 ;  /* 0x0000000000007802 */ /* 0x000fe20000000f00 */
[----:B------:R-:W1:Y:S01]  /*0060*/  LDCU.64 UR4, c[0x4][0x30] ;  /* 0x01000600ff0477ac */ /* 0x000e620008000a00 */
[----:B------:R-:W-:Y:S02]  /*0070*/  IMAD.MOV.U32 R8, RZ, RZ, 0x110 ;  /* 0x00000110ff087424 */ /* 0x000fe400078e00ff */
[----:B------:R2:W3:Y:S01]  /*0080*/  LDC.64 R2, c[0x4][R0] ;  /* 0x0100000000027b82 */ /* 0x0004e20000000a00 */
[----:B------:R-:W4:Y:S01]  /*0090*/  LDCU.64 UR6, c[0x4][0x28] ;  /* 0x01000500ff0677ac */ /* 0x000f220008000a00 */
[----:B------:R-:W-:Y:S02]  /*00a0*/  IMAD.MOV.U32 R12, RZ, RZ, 0x1 ;  /* 0x00000001ff0c7424 */ /* 0x000fe400078e00ff */
[----:B------:R-:W-:Y:S01]  /*00b0*/  IMAD.MOV.U32 R13, RZ, RZ, RZ ;  /* 0x000000ffff0d7224 */ /* 0x000fe200078e00ff */
[----:B------:R-:W5:Y:S01]  /*00c0*/  LDCU.64 UR8, c[0x4][0x10] ;  /* 0x01000200ff0877ac */ /* 0x000f620008000a00 */
[----:B-1----:R-:W-:-:S02]  /*00d0*/  IMAD.U32 R4, RZ, RZ, UR4 ;  /* 0x00000004ff047e24 */ /* 0x002fc4000f8e00ff */
[----:B------:R-:W-:Y:S02]  /*00e0*/  IMAD.U32 R5, RZ, RZ, UR5 ;  /* 0x00000005ff057e24 */ /* 0x000fe4000f8e00ff */
[----:B----4-:R-:W-:Y:S02]  /*00f0*/  IMAD.U32 R6, RZ, RZ, UR6 ;  /* 0x00000006ff067e24 */ /* 0x010fe4000f8e00ff */
[----:B------:R-:W-:Y:S02]  /*0100*/  IMAD.U32 R7, RZ, RZ, UR7 ;  /* 0x00000007ff077e24 */ /* 0x000fe4000f8e00ff */
[----:B-----5:R-:W-:Y:S01]  /*0110*/  IMAD.U32 R10, RZ, RZ, UR8 ;  /* 0x00000008ff0a7e24 */ /* 0x020fe2000f8e00ff */
[----:B--2---:R-:W-:-:S07]  /*0120*/  MOV R11, UR9 ;  /* 0x00000009000b7c02 */ /* 0x004fce0008000f00 */
[----:B------:R-:W-:-:S07]  /*0130*/  LEPC R20, `(.L_x_5) ;  /* 0x000000001014794e */ /* 0x000fce0000000000 */
[----:B0--3--:R-:W-:Y:S05]  /*0140*/  CALL.ABS.NOINC R2 ;  /* 0x0000000002007343 */ /* 0x009fea0003c00000 */
.L_x_5:
[----:B------:R-:W1:Y:S01]  /*0150*/  S2UR UR4, SR_CTAID.Y ;  /* 0x00000000000479c3 */ /* 0x000e620000002600 */
[----:B------:R-:W2:Y:S01]  /*0160*/  S2R R61, SR_CTAID.X ;  /* 0x00000000003d7919 */ /* 0x000ea20000002500 */
[----:B------:R-:W-:Y:S02]  /*0170*/  HFMA2 R38, -RZ, RZ, 0, 0 ;  /* 0x00000000ff267431 */ /* 0x000fe400000001ff */
[----:B------:R-:W-:Y:S01]  /*0180*/  IMAD.MOV.U32 R0, RZ, RZ, RZ ;  /* 0x000000ffff007224 */ /* 0x000fe200078e00ff */
[----:B------:R-:W-:Y:S01]  /*0190*/  CS2R R76, SRZ ;  /* 0x00000000004c7805 */ /* 0x000fe2000001ff00 */
[----:B------:R-:W3:Y:S01]  /*01a0*/  S2R R39, SR_TID.X ;  /* 0x0000000000277919 */ /* 0x000ee20000002100 */
[----:B------:R-:W-:Y:S02]  /*01b0*/  CS2R R78, SRZ ;  /* 0x00000000004e7805 */ /* 0x000fe4000001ff00 */
[----:B------:R-:W-:Y:S01]  /*01c0*/  CS2R R80, SRZ ;  /* 0x0000000000507805 */ /* 0x000fe2000001ff00 */
[----:B------:R-:W4:Y:S01]  /*01d0*/  LDC R6, c[0x0][0x388] ;  /* 0x0000e200ff067b82 */ /* 0x000f220000000800 */
[----:B------:R-:W-:-:S02]  /*01e0*/  CS2R R82, SRZ ;  /* 0x0000000000527805 */ /* 0x000fc4000001ff00 */
[----:B------:R-:W-:Y:S02]  /*01f0*/  CS2R R84, SRZ ;  /* 0x0000000000547805 */ /* 0x000fe4000001ff00 */
[----:B------:R-:W-:Y:S02]  /*0200*/  CS2R R86, SRZ ;  /* 0x0000000000567805 */ /* 0x000fe4000001ff00 */
[----:B------:R-:W-:Y:S02]  /*0210*/  CS2R R88, SRZ ;  /* 0x0000000000587805 */ /* 0x000fe4000001ff00 */
[----:B------:R-:W-:Y:S02]  /*0220*/  CS2R R90, SRZ ;  /* 0x00000000005a7805 */ /* 0x000fe4000001ff00 */
[----:B------:R-:W-:Y:S02]  /*0230*/  CS2R R92, SRZ ;  /* 0x00000000005c7805 */ /* 0x000fe4000001ff00 */
[----:B------:R-:W-:Y:S01]  /*0240*/  CS2R R94, SRZ ;  /* 0x00000000005e7805 */ /* 0x000fe2000001ff00 */
[----:B------:R-:W5:Y:S01]  /*0250*/  LDC.64 R2, c[0x0][0x390] ;  /* 0x0000e400ff027b82 */ /* 0x000f620000000a00 */
[----:B------:R-:W-:-:S02]  /*0260*/  CS2R R96, SRZ ;  /* 0x0000000000607805 */ /* 0x000fc4000001ff00 */
[----:B------:R-:W-:Y:S02]  /*0270*/  CS2R R98, SRZ ;  /* 0x0000000000627805 */ /* 0x000fe4000001ff00 */
[----:B------:R-:W-:Y:S02]  /*0280*/  CS2R R100, SRZ ;  /* 0x0000000000647805 */ /* 0x000fe4000001ff00 */
[----:B------:R-:W-:Y:S02]  /*0290*/  CS2R R102, SRZ ;  /* 0x0000000000667805 */ /* 0x000fe4000001ff00 */
[----:B------:R-:W-:Y:S02]  /*02a0*/  CS2R R104, SRZ ;  /* 0x0000000000687805 */ /* 0x000fe4000001ff00 */
[----:B------:R-:W-:Y:S02]  /*02b0*/  CS2R R106, SRZ ;  /* 0x00000000006a7805 */ /* 0x000fe4000001ff00 */
[----:B------:R-:W-:Y:S01]  /*02c0*/  CS2R R108, SRZ ;  /* 0x00000000006c7805 */ /* 0x000fe2000001ff00 */
[----:B-1----:R-:W-:Y:S01]  /*02d0*/  USHF.L.U32 UR4, UR4, 0x6, URZ ;  /* 0x0000000604047899 */ /* 0x002fe200080006ff */
[----:B------:R-:W1:Y:S01]  /*02e0*/  LDC R8, c[0x0][0x384] ;  /* 0x0000e100ff087b82 */ /* 0x000e620000000800 */
[----:B------:R-:W-:-:S02]  /*02f0*/  CS2R R110, SRZ ;  /* 0x00000000006e7805 */ /* 0x000fc4000001ff00 */
[----:B------:R-:W-:Y:S02]  /*0300*/  CS2R R112, SRZ ;  /* 0x0000000000707805 */ /* 0x000fe4000001ff00 */
[----:B------:R-:W-:Y:S02]  /*0310*/  CS2R R114, SRZ ;  /* 0x0000000000727805 */ /* 0x000fe4000001ff00 */
[----:B------:R-:W-:Y:S02]  /*0320*/  CS2R R116, SRZ ;  /* 0x0000000000747805 */ /* 0x000fe4000001ff00 */
[----:B------:R-:W-:Y:S02]  /*0330*/  CS2R R118, SRZ ;  /* 0x0000000000767805 */ /* 0x000fe4000001ff00 */
[----:B------:R-:W-:Y:S01]  /*0340*/  CS2R R120, SRZ ;  /* 0x0000000000787805 */ /* 0x000fe2000001ff00 */
[C---:B----4-:R-:W-:Y:S01]  /*0350*/  IMAD R5, R6.reuse, UR4, RZ ;  /* 0x0000000406057c24 */ /* 0x050fe2000f8e02ff */
[----:B------:R-:W-:Y:S01]  /*0360*/  ISETP.NE.AND P0, PT, R6, RZ, PT ;  /* 0x000000ff0600720c */ /* 0x000fe20003f05270 */
[----:B--2---:R-:W-:Y:S01]  /*0370*/  IMAD.SHL.U32 R61, R61, 0x40, RZ ;  /* 0x000000403d3d7824 */ /* 0x004fe200078e00ff */
[----:B------:R-:W-:-:S02]  /*0380*/  CS2R R122, SRZ ;  /* 0x00000000007a7805 */ /* 0x000fc4000001ff00 */
[----:B------:R-:W-:Y:S01]  /*0390*/  CS2R R124, SRZ ;  /* 0x00000000007c7805 */ /* 0x000fe2000001ff00 */
[----:B------:R-:W-:Y:S01]  /*03a0*/  IMAD.MOV.U32 R71, RZ, RZ, RZ ;  /* 0x000000ffff477224 */ /* 0x000fe200078e00ff */
[----:B------:R-:W-:Y:S01]  /*03b0*/  CS2R R26, SRZ ;  /* 0x00000000001a7805 */ /* 0x000fe2000001ff00 */
[----:B------:R-:W-:Y:S01]  /*03c0*/  IMAD.MOV.U32 R37, RZ, RZ, RZ ;  /* 0x000000ffff257224 */ /* 0x000fe200078e00ff */
[----:B------:R-:W-:Y:S01]  /*03d0*/  CS2R R28, SRZ ;  /* 0x00000000001c7805 */ /* 0x000fe2000001ff00 */
[----:B-----5:R-:W-:Y:S01]  /*03e0*/  IMAD.WIDE.U32 R2, R5, 0x4, R2 ;  /* 0x0000000405027825 */ /* 0x020fe200078e0002 */
[----:B------:R-:W-:Y:S01]  /*03f0*/  CS2R R30, SRZ ;  /* 0x00000000001e7805 */ /* 0x000fe2000001ff00 */
[----:B------:R-:W2:Y:S01]  /*0400*/  LDC.64 R4, c[0x0][0x398] ;  /* 0x0000e600ff047b82 */ /* 0x000ea20000000a00 */
[----:B------:R-:W-:Y:S02]  /*0410*/  CS2R R32, SRZ ;  /* 0x0000000000207805 */ /* 0x000fe4000001ff00 */
[----:B------:R-:W-:-:S02]  /*0420*/  CS2R R34, SRZ ;  /* 0x0000000000227805 */ /* 0x000fc4000001ff00 */
[C---:B---3--:R-:W-:Y:S02]  /*0430*/  LOP3.LUT R36, R39.reuse, 0x7, RZ, 0xc0, !PT ;  /* 0x0000000727247812 */ /* 0x048fe400078ec0ff */
[----:B------:R-:W-:Y:S01]  /*0440*/  LOP3.LUT R41, R39, 0x38, RZ, 0xc0, !PT ;  /* 0x0000003827297812 */ /* 0x000fe200078ec0ff */
[----:B--2---:R-:W-:-:S04]  /*0450*/  IMAD.WIDE.U32 R4, R61, 0x4, R4 ;  /* 0x000000043d047825 */ /* 0x004fc800078e0004 */
[----:B-1----:R-:W-:Y:S01]  /*0460*/  IMAD R61, R8, UR4, R61 ;  /* 0x00000004083d7c24 */ /* 0x002fe2000f8e023d */
[----:B------:R-:W-:Y:S06]  /*0470*/  @!P0 BRA `(.L_x_6) ;  /* 0x0000000800b08947 */ /* 0x000fec0003800000 */
[----:B------:R-:W1:Y:S01]  /*0480*/  S2UR UR5, SR_CgaCtaId ;  /* 0x00000000000579c3 */ /* 0x000e620000008800 */
[--C-:B------:R-:W-:Y:S01]  /*0490*/  IMAD.IADD R63, R39, 0x1, R8.reuse ;  /* 0x00000001273f7824 */ /* 0x100fe200078e0208 */
[----:B------:R-:W-:Y:S01]  /*04a0*/  UMOV UR4, 0x400 ;  /* 0x0000040000047882 */ /* 0x000fe20000000000 */
[----:B------:R-:W-:Y:S01]  /*04b0*/  IMAD.MOV.U32 R13, RZ, RZ, R3 ;  /* 0x000000ffff0d7224 */ /* 0x000fe200078e0003 */
[----:B------:R-:W-:Y:S01]  /*04c0*/  MOV R3, R5 ;  /* 0x0000000500037202 */ /* 0x000fe20000000f00 */
[----:B------:R-:W-:Y:S01]  /*04d0*/  IMAD.IADD R65, R63, 0x1, R8 ;  /* 0x000000013f417824 */ /* 0x000fe200078e0208 */
[----:B------:R-:W-:Y:S01]  /*04e0*/  SHF.R.U32.HI R5, RZ, 0x3, R39 ;  /* 0x00000003ff057819 */ /* 0x000fe20000011627 */
[----:B------:R-:W-:Y:S01]  /*04f0*/  IMAD.MOV.U32 R12, RZ, RZ, R2 ;  /* 0x000000ffff0c7224 */ /* 0x000fe200078e0002 */
[----:B------:R-:W-:Y:S01]  /*0500*/  MOV R0, RZ ;  /* 0x000000ff00007202 */ /* 0x000fe20000000f00 */
[----:B------:R-:W-:Y:S02]  /*0510*/  IMAD.IADD R67, R65, 0x1, R8 ;  /* 0x0000000141437824 */ /* 0x000fe400078e0208 */
[----:B------:R-:W-:-:S02]  /*0520*/  IMAD R45, R5, R6, R36 ;  /* 0x00000006052d7224 */ /* 0x000fc400078e0224 */
[--C-:B------:R-:W-:Y:S02]  /*0530*/  IMAD.IADD R69, R67, 0x1, R8.reuse ;  /* 0x0000000143457824 */ /* 0x100fe400078e0208 */
[----:B------:R-:W-:Y:S02]  /*0540*/  IMAD R53, R6, 0x20, R45 ;  /* 0x0000002006357824 */ /* 0x000fe400078e022d */
[----:B------:R-:W-:Y:S02]  /*0550*/  IMAD.IADD R73, R69, 0x1, R8 ;  /* 0x0000000145497824 */ /* 0x000fe400078e0208 */
[----:B------:R-:W-:Y:S02]  /*0560*/  IMAD.MOV.U32 R2, RZ, RZ, R4 ;  /* 0x000000ffff027224 */ /* 0x000fe400078e0004 */
[----:B------:R-:W-:Y:S02]  /*0570*/  IMAD.IADD R4, R36, 0x1, R41 ;  /* 0x0000000124047824 */ /* 0x000fe400078e0229 */
[C---:B------:R-:W-:Y:S01]  /*0580*/  IMAD R57, R6.reuse, 0x10, R53 ;  /* 0x0000001006397824 */ /* 0x040fe200078e0235 */
[----:B-1----:R-:W-:Y:S01]  /*0590*/  ULEA UR6, UR5, UR4, 0x18 ;  /* 0x0000000405067291 */ /* 0x002fe2000f8ec0ff */
[C-C-:B------:R-:W-:Y:S01]  /*05a0*/  IMAD R49, R6.reuse, 0x10, R45.reuse ;  /* 0x0000001006317824 */ /* 0x140fe200078e022d */
[----:B------:R-:W-:Y:S01]  /*05b0*/  UIADD3 UR4, UPT, UPT, UR4, 0x800, URZ ;  /* 0x0000080004047890 */ /* 0x000fe2000fffe0ff */
[--C-:B------:R-:W-:Y:S01]  /*05c0*/  IMAD.IADD R75, R73, 0x1, R8.reuse ;  /* 0x00000001494b7824 */ /* 0x100fe200078e0208 */
[----:B------:R-:W-:Y:S01]  /*05d0*/  LEA R59, R6, R57, 0x3 ;  /* 0x00000039063b7211 */ /* 0x000fe200078e18ff */
[----:B------:R-:W-:Y:S01]  /*05e0*/  IMAD.SHL.U32 R43, R8, 0x8, RZ ;  /* 0x00000008082b7824 */ /* 0x000fe200078e00ff */
[----:B------:R-:W-:Y:S01]  /*05f0*/  ULEA UR4, UR5, UR4, 0x18 ;  /* 0x0000000405047291 */ /* 0x000fe2000f8ec0ff */
[----:B------:R-:W-:Y:S01]  /*0600*/  LEA R5, R5, UR6, 0x8 ;  /* 0x0000000605057c11 */ /* 0x000fe2000f8e40ff */
[----:B------:R-:W-:Y:S01]  /*0610*/  IMAD.MOV.U32 R48, RZ, RZ, RZ ;  /* 0x000000ffff307224 */ /* 0x000fe200078e00ff */
[----:B------:R-:W-:Y:S01]  /*0620*/  LEA R40, R4, UR6, 0x2 ;  /* 0x0000000604287c11 */ /* 0x000fe2000f8e10ff */
[C---:B------:R-:W-:Y:S01]  /*0630*/  IMAD R47, R6.reuse, 0x8, R45 ;  /* 0x00000008062f7824 */ /* 0x040fe200078e022d */
[----:B------:R-:W-:Y:S01]  /*0640*/  IADD3 R46, PT, PT, R5, 0x80, RZ ;  /* 0x00000080052e7810 */ /* 0x000fe20007ffe0ff */
[C---:B------:R-:W-:Y:S01]  /*0650*/  IMAD R51, R6.reuse, 0x8, R49 ;  /* 0x0000000806337824 */ /* 0x040fe200078e0231 */
[----:B------:R-:W-:Y:S01]  /*0660*/  LEA R42, R39, UR4, 0x2 ;  /* 0x00000004272a7c11 */ /* 0x000fe2000f8e10ff */
[----:B------:R-:W-:Y:S01]  /*0670*/  IMAD R55, R6, 0x8, R53 ;  /* 0x0000000806377824 */ /* 0x000fe200078e0235 */
[----:B------:R-:W-:Y:S01]  /*0680*/  LEA R44, R36, UR4, 0x5 ;  /* 0x00000004242c7c11 */ /* 0x000fe2000f8e28ff */
[----:B------:R-:W-:-:S07]  /*0690*/  IMAD.IADD R127, R75, 0x1, R8 ;  /* 0x000000014b7f7824 */ /* 0x000fce00078e0208 */
.L_x_8:
[----:B------:R-:W-:-:S04]  /*06a0*/  IMAD.WIDE.U32 R20, R45, 0x4, R12 ;  /* 0x000000042d147825 */ /* 0x000fc800078e000c */
[--C-:B------:R-:W-:Y:S01]  /*06b0*/  IMAD.WIDE.U32 R6, R47, 0x4, R12.reuse ;  /* 0x000000042f067825 */ /* 0x100fe200078e000c */
[----:B------:R1:W2:Y:S03]  /*06c0*/  LDG.E R129, desc[UR36][R20.64] ;  /* 0x0000002414817981 */ /* 0x0002a6000c1e1900 */
[--C-:B------:R-:W-:Y:S01]  /*06d0*/  IMAD.WIDE.U32 R4, R49, 0x4, R12.reuse ;  /* 0x0000000431047825 */ /* 0x100fe200078e000c */
[----:B------:R-:W3:Y:S03]  /*06e0*/  LDG.E R131, desc[UR36][R6.64] ;  /* 0x0000002406837981 */ /* 0x000ee6000c1e1900 */
[--C-:B------:R-:W-:Y:S01]  /*06f0*/  IMAD.WIDE.U32 R8, R51, 0x4, R12.reuse ;  /* 0x0000000433087825 */ /* 0x100fe200078e000c */
[----:B------:R4:W5:Y:S03]  /*0700*/  LDG.E R133, desc[UR36][R4.64] ;  /* 0x0000002404857981 */ /* 0x000966000c1e1900 */
[--C-:B------:R-:W-:Y:S01]  /*0710*/  IMAD.WIDE.U32 R10, R53, 0x4, R12.reuse ;  /* 0x00000004350a7825 */ /* 0x100fe200078e000c */
[----:B------:R0:W5:Y:S03]  /*0720*/  LDG.E R135, desc[UR36][R8.64] ;  /* 0x0000002408877981 */ /* 0x000166000c1e1900 */
[--C-:B------:R-:W-:Y:S01]  /*0730*/  IMAD.WIDE.U32 R14, R55, 0x4, R12.reuse ;  /* 0x00000004370e7825 */ /* 0x100fe200078e000c */
[----:B------:R0:W5:Y:S03]  /*0740*/  LDG.E R137, desc[UR36][R10.64] ;  /* 0x000000240a897981 */ /* 0x000166000c1e1900 */
[--C-:B------:R-:W-:Y:S01]  /*0750*/  IMAD.WIDE.U32 R16, R57, 0x4, R12.reuse ;  /* 0x0000000439107825 */ /* 0x100fe200078e000c */
[----:B------:R0:W5:Y:S03]  /*0760*/  LDG.E R139, desc[UR36][R14.64] ;  /* 0x000000240e8b7981 */ /* 0x000166000c1e1900 */
[----:B------:R-:W-:-:S02]  /*0770*/  IMAD.WIDE.U32 R18, R59, 0x4, R12 ;  /* 0x000000043b127825 */ /* 0x000fc400078e000c */
[----:B------:R-:W5:Y:S02]  /*0780*/  LDG.E R17, desc[UR36][R16.64] ;  /* 0x0000002410117981 */ /* 0x000f64000c1e1900 */
[--C-:B-1----:R-:W-:Y:S02]  /*0790*/  IMAD.WIDE.U32 R20, R39, 0x4, R2.reuse ;  /* 0x0000000427147825 */ /* 0x102fe400078e0002 */
[----:B------:R-:W5:Y:S02]  /*07a0*/  LDG.E R19, desc[UR36][R18.64] ;  /* 0x0000002412137981 */ /* 0x000f64000c1e1900 */
[--C-:B------:R-:W-:Y:S02]  /*07b0*/  IMAD.WIDE.U32 R22, R63, 0x4, R2.reuse ;  /* 0x000000043f167825 */ /* 0x100fe400078e0002 */
[----:B------:R-:W5:Y:S02]  /*07c0*/  LDG.E R21, desc[UR36][R20.64] ;  /* 0x0000002414157981 */ /* 0x000f64000c1e1900 */
[----:B------:R-:W-:-:S02]  /*07d0*/  IMAD.WIDE.U32 R24, R65, 0x4, R2 ;  /* 0x0000000441187825 */ /* 0x000fc400078e0002 */
[----:B------:R-:W5:Y:S02]  /*07e0*/  LDG.E R23, desc[UR36][R22.64] ;  /* 0x0000002416177981 */ /* 0x000f64000c1e1900 */
[--C-:B----4-:R-:W-:Y:S02]  /*07f0*/  IMAD.WIDE.U32 R4, R67, 0x4, R2.reuse ;  /* 0x0000000443047825 */ /* 0x110fe400078e0002 */
[----:B------:R-:W4:Y:S02]  /*0800*/  LDG.E R25, desc[UR36][R24.64] ;  /* 0x0000002418197981 */ /* 0x000f24000c1e1900 */
[--C-:B------:R-:W-:Y:S02]  /*0810*/  IMAD.WIDE.U32 R6, R69, 0x4, R2.reuse ;  /* 0x0000000445067825 */ /* 0x100fe400078e0002 */
[----:B------:R-:W4:Y:S02]  /*0820*/  LDG.E R5, desc[UR36][R4.64] ;  /* 0x0000002404057981 */ /* 0x000f24000c1e1900 */
[----:B0-----:R-:W-:-:S02]  /*0830*/  IMAD.WIDE.U32 R8, R73, 0x4, R2 ;  /* 0x0000000449087825 */ /* 0x001fc400078e0002 */
[----:B------:R-:W4:Y:S02]  /*0840*/  LDG.E R7, desc[UR36][R6.64] ;  /* 0x0000002406077981 */ /* 0x000f24000c1e1900 */
[--C-:B------:R-:W-:Y:S02]  /*0850*/  IMAD.WIDE.U32 R10, R75, 0x4, R2.reuse ;  /* 0x000000044b0a7825 */ /* 0x100fe400078e0002 */
[----:B------:R-:W4:Y:S02]  /*0860*/  LDG.E R9, desc[UR36][R8.64] ;  /* 0x0000002408097981 */ /* 0x000f24000c1e1900 */
[----:B------:R-:W-:Y:S02]  /*0870*/  IMAD.WIDE.U32 R14, R127, 0x4, R2 ;  /* 0x000000047f0e7825 */ /* 0x000fe400078e0002 */
[----:B------:R-:W4:Y:S04]  /*0880*/  LDG.E R11, desc[UR36][R10.64] ;  /* 0x000000240a0b7981 */ /* 0x000f28000c1e1900 */
[----:B------:R0:W4:Y:S01]  /*0890*/  LDG.E R15, desc[UR36][R14.64] ;  /* 0x000000240e0f7981 */ /* 0x000122000c1e1900 */
[----:B------:R-:W-:Y:S05]  /*08a0*/  WARPSYNC.ALL ;  /* 0x0000000000007948 */ /* 0x000fea0003800000 */
[----:B------:R-:W1:Y:S01]  /*08b0*/  LDCU UR4, c[0x0][0x388] ;  /* 0x00007100ff0477ac */ /* 0x000e620008000800 */
[----:B------:R-:W-:-:S02]  /*08c0*/  VIADD R48, R48, 0x8 ;  /* 0x0000000830307836 */ /* 0x000fc40000000000 */
[----:B0-----:R-:W-:-:S03]  /*08d0*/  IMAD.MOV.U32 R14, RZ, RZ, R46 ;  /* 0x000000ffff0e7224 */ /* 0x001fc600078e002e */
[----:B-1----:R-:W-:Y:S01]  /*08e0*/  ISETP.GE.U32.AND P1, PT, R48, UR4, PT ;  /* 0x0000000430007c0c */ /* 0x002fe2000bf26070 */
[----:B------:R-:W-:Y:S01]  /*08f0*/  UMOV UR4, 0x10 ;  /* 0x0000001000047882 */ /* 0x000fe20000000000 */
[----:B--2---:R0:W-:Y:S04]  /*0900*/  STS [R40], R129 ;  /* 0x0000008128007388 */ /* 0x0041e80000000800 */
[----:B---3--:R0:W-:Y:S04]  /*0910*/  STS [R40+0x100], R131 ;  /* 0x0001008328007388 */ /* 0x0081e80000000800 */
[----:B-----5:R0:W-:Y:S04]  /*0920*/  STS [R40+0x200], R133 ;  /* 0x0002008528007388 */ /* 0x0201e80000000800 */
[----:B------:R0:W-:Y:S04]  /*0930*/  STS [R40+0x300], R135 ;  /* 0x0003008728007388 */ /* 0x0001e80000000800 */
[----:B------:R0:W-:Y:S04]  /*0940*/  STS [R40+0x400], R137 ;  /* 0x0004008928007388 */ /* 0x0001e80000000800 */
[----:B------:R0:W-:Y:S04]  /*0950*/  STS [R40+0x500], R139 ;  /* 0x0005008b28007388 */ /* 0x0001e80000000800 */
[----:B------:R0:W-:Y:S04]  /*0960*/  STS [R40+0x600], R17 ;  /* 0x0006001128007388 */ /* 0x0001e80000000800 */
[----:B------:R0:W-:Y:S04]  /*0970*/  STS [R40+0x700], R19 ;  /* 0x0007001328007388 */ /* 0x0001e80000000800 */
[----:B------:R0:W-:Y:S04]  /*0980*/  STS [R42], R21 ;  /* 0x000000152a007388 */ /* 0x0001e80000000800 */
[----:B------:R0:W-:Y:S04]  /*0990*/  STS [R42+0x100], R23 ;  /* 0x000100172a007388 */ /* 0x0001e80000000800 */
[----:B----4-:R0:W-:Y:S04]  /*09a0*/  STS [R42+0x200], R25 ;  /* 0x000200192a007388 */ /* 0x0101e80000000800 */
[----:B------:R0:W-:Y:S04]  /*09b0*/  STS [R42+0x300], R5 ;  /* 0x000300052a007388 */ /* 0x0001e80000000800 */
[----:B------:R0:W-:Y:S04]  /*09c0*/  STS [R42+0x400], R7 ;  /* 0x000400072a007388 */ /* 0x0001e80000000800 */
[----:B------:R0:W-:Y:S04]  /*09d0*/  STS [R42+0x500], R9 ;  /* 0x000500092a007388 */ /* 0x0001e80000000800 */
[----:B------:R0:W-:Y:S04]  /*09e0*/  STS [R42+0x600], R11 ;  /* 0x0006000b2a007388 */ /* 0x0001e80000000800 */
[----:B------:R0:W-:Y:S01]  /*09f0*/  STS [R42+0x700], R15 ;  /* 0x0007000f2a007388 */ /* 0x0001e20000000800 */
[----:B------:R-:W-:Y:S06]  /*0a00*/  BAR.SYNC.DEFER_BLOCKING 0x0 ;  /* 0x0000000000007b1d */ /* 0x000fec0000010000 */
.L_x_7:
        /* <DEDUP_REMOVED lines=83> */
.L_x_6:
[----:B------:R-:W1:Y:S01]  /*0f40*/  LDCU UR6, c[0x0][0x384] ;  /* 0x00007080ff0677ac */ /* 0x000e620008000800 */
[----:B------:R-:W-:Y:S01]  /*0f50*/  SHF.L.U32 R36, R36, 0x3, RZ ;  /* 0x0000000324247819 */ /* 0x000fe200000006ff */
[----:B------:R-:W2:Y:S04]  /*0f60*/  LDCU.64 UR4, c[0x0][0x3a0] ;  /* 0x00007400ff0477ac */ /* 0x000ea80008000a00 */
[----:B-1----:R-:W-:-:S05]  /*0f70*/  IMAD R36, R41, UR6, R36 ;  /* 0x0000000629247c24 */ /* 0x002fca000f8e0224 */
[----:B------:R-:W-:Y:S01]  /*0f80*/  IADD3 R3, P0, PT, R61, R36, RZ ;  /* 0x000000243d037210 */ /* 0x000fe20007f1e0ff */
[----:B------:R-:W-:-:S04]  /*0f90*/  VIADD R36, R36, UR6 ;  /* 0x0000000624247c36 */ /* 0x000fc80008000000 */
[----:B------:R-:W-:Y:S01]  /*0fa0*/  IMAD.X R6, RZ, RZ, RZ, P0 ;  /* 0x000000ffff067224 */ /* 0x000fe200000e06ff */
[----:B------:R-:W-:Y:S01]  /*0fb0*/  IADD3 R4, P1, PT, R61, R36, RZ ;  /* 0x000000243d047210 */ /* 0x000fe20007f3e0ff */
[C---:B------:R-:W-:Y:S01]  /*0fc0*/  VIADD R10, R36.reuse, 0x4 ;  /* 0x00000004240a7836 */ /* 0x040fe20000000000 */
[C---:B--2---:R-:W-:Y:S02]  /*0fd0*/  LEA R2, P0, R3.reuse, UR4, 0x2 ;  /* 0x0000000403027c11 */ /* 0x044fe4000f8010ff */
[C---:B------:R-:W-:Y:S01]  /*0fe0*/  IADD3 R8, PT, PT, R36.reuse, 0x2, RZ ;  /* 0x0000000224087810 */ /* 0x040fe20007ffe0ff */
[----:B------:R-:W-:Y:S01]  /*0ff0*/  IMAD.X R5, RZ, RZ, RZ, P1 ;  /* 0x000000ffff057224 */ /* 0x000fe200008e06ff */
[----:B------:R-:W-:Y:S01]  /*1000*/  LEA.HI.X R3, R3, UR5, R6, 0x2, P0 ;  /* 0x0000000503037c11 */ /* 0x000fe200080f1406 */
[----:B------:R-:W-:Y:S01]  /*1010*/  VIADD R6, R36, 0x3 ;  /* 0x0000000324067836 */ /* 0x000fe20000000000 */
[C---:B------:R-:W-:Y:S02]  /*1020*/  LEA R12, P0, R4.reuse, UR4, 0x2 ;  /* 0x00000004040c7c11 */ /* 0x040fe4000f8010ff */
        /* <DEDUP_REMOVED lines=30> */
[----:B-1----:R-:W-:Y:S01]  /*1210*/  IMAD.X R3, RZ, RZ, RZ, P3 ;  /* 0x000000ffff037224 */ /* 0x002fe200018e06ff */
        /* <DEDUP_REMOVED lines=38> */
[----:B--2---:R-:W-:Y:S01]  /*1480*/  LEA R12, P0, R17, UR4, 0x2 ;  /* 0x00000004110c7c11 */ /* 0x004fe2000f8010ff */
[C---:B------:R-:W-:Y:S01]  /*1490*/  VIADD R18, R36.reuse, 0x2 ;  /* 0x0000000224127836 */ /* 0x040fe20000000000 */
[----:B------:R-:W-:Y:S01]  /*14a0*/  IADD3 R15, P3, PT, R61, R36, RZ ;  /* 0x000000243d0f7210 */ /* 0x000fe20007f7e0ff */
[----:B---3--:R-:W-:Y:S01]  /*14b0*/  VIADD R26, R36, 0x6 ;  /* 0x00000006241a7836 */ /* 0x008fe20000000000 */
        /* <DEDUP_REMOVED lines=73> */
[----:B-1----:R-:W-:Y:S01]  /*1950*/  IMAD.X R43, RZ, RZ, RZ, P3 ;  /* 0x000000ffff2b7224 */ /* 0x002fe200018e06ff */
        /* <DEDUP_REMOVED lines=91> */
[----:B----4-:R-:W-:Y:S01]  /*1f10*/  IMAD.X R71, RZ, RZ, RZ, P1 ;  /* 0x000000ffff477224 */ /* 0x010fe200008e06ff */
        /* <DEDUP_REMOVED lines=29> */
.L_x_9:
        /* <DEDUP_REMOVED lines=9> */
.L_x_48:


//--------------------- .text._Z35sgemm_naive_coalesced_tiled_batchediiiiPfS_S_ --------------------------
	.section	.text._Z35sgemm_naive_coalesced_tiled_batchediiiiPfS_S_,"ax",@progbits
	.align	128
        .global         _Z35sgemm_naive_coalesced_tiled_batchediiiiPfS_S_
        .type           _Z35sgemm_naive_coalesced_tiled_batchediiiiPfS_S_,@function
        .size           _Z35sgemm_naive_coalesced_tiled_batchediiiiPfS_S_,(.L_x_49 - _Z35sgemm_naive_coalesced_tiled_batchediiiiPfS_S_)
        .other          _Z35sgemm_naive_coalesced_tiled_batchediiiiPfS_S_,@"STO_CUDA_ENTRY STV_DEFAULT"
_Z35sgemm_naive_coalesced_tiled_batchediiiiPfS_S_:
.text._Z35sgemm_naive_coalesced_tiled_batchediiiiPfS_S_:
[----:B------:R-:W0:Y:S01]  /*0000*/  LDC R1, c[0x0][0x37c] ;  /* 0x0000df00ff017b82 */ /* 0x000e220000000800 */
[----:B------:R-:W1:Y:S07]  /*0010*/  S2R R3, SR_TID.Z ;  /* 0x0000000000037919 */ /* 0x000e6e0000002300 */
[----:B------:R-:W2:Y:S01]  /*0020*/  LDC R2, c[0x0][0x360] ;  /* 0x0000d800ff027b82 */ /* 0x000ea20000000800 */
[----:B------:R-:W3:Y:S01]  /*0030*/  LDCU UR6, c[0x0][0x380] ;  /* 0x00007000ff0677ac */ /* 0x000ee20008000800 */
[----:B------:R-:W4:Y:S06]  /*0040*/  S2R R0, SR_TID.Y ;  /* 0x0000000000007919 */ /* 0x000f2c0000002200 */
[----:B------:R-:W4:Y:S08]  /*0050*/  LDC R17, c[0x0][0x364] ;  /* 0x0000d900ff117b82 */ /* 0x000f300000000800 */
[----:B------:R-:W1:Y:S08]  /*0060*/  S2UR UR5, SR_CTAID.Z ;  /* 0x00000000000579c3 */ /* 0x000e700000002700 */
[----:B------:R-:W1:Y:S08]  /*0070*/  LDC R16, c[0x0][0x368] ;  /* 0x0000da00ff107b82 */ /* 0x000e700000000800 */
[----:B------:R-:W4:Y:S01]  /*0080*/  S2UR UR4, SR_CTAID.Y ;  /* 0x00000000000479c3 */ /* 0x000f220000002600 */
[----:B-1----:R-:W-:-:S05]  /*0090*/  IMAD R16, R16, UR5, R3 ;  /* 0x0000000510107c24 */ /* 0x002fca000f8e0203 */
[----:B---3--:R-:W-:Y:S01]  /*00a0*/  ISETP.GE.U32.AND P0, PT, R16, UR6, PT ;  /* 0x0000000610007c0c */ /* 0x008fe2000bf06070 */
[----:B----4-:R-:W-:-:S12]  /*00b0*/  IMAD R17, R17, UR4, R0 ;  /* 0x0000000411117c24 */ /* 0x010fd8000f8e0200 */
[----:B0-2---:R-:W-:Y:S05]  /*00c0*/  @P0 EXIT ;  /* 0x000000000000094d */ /* 0x005fea0003800000 */
[----:B------:R-:W0:Y:S01]  /*00d0*/  S2R R19, SR_TID.X ;  /* 0x0000000000137919 */ /* 0x000e220000002100 */
[----:B------:R-:W0:Y:S01]  /*00e0*/  S2UR UR4, SR_CTAID.X ;  /* 0x00000000000479c3 */ /* 0x000e220000002500 */
[C---:B------:R-:W-:Y:S01]  /*00f0*/  ISETP.NE.AND P0, PT, R2.reuse, 0x20, PT ;  /* 0x000000200200780c */ /* 0x040fe20003f05270 */
[----:B0-----:R-:W-:-:S12]  /*0100*/  IMAD R18, R2, UR4, R19 ;  /* 0x0000000402127c24 */ /* 0x001fd8000f8e0213 */
[----:B------:R-:W-:Y:S05]  /*0110*/  @!P0 BRA `(.L_x_10) ;  /* 0x0000000000408947 */ /* 0x000fea0003800000 */
[----:B------:R-:W-:Y:S01]  /*0120*/  MOV R0, 0x0 ;  /* 0x0000000000007802 */ /* 0x000fe20000000f00 */
[----:B------:R-:W0:Y:S01]  /*0130*/  LDCU.64 UR4, c[0x4][0x20] ;  /* 0x01000400ff0477ac */ /* 0x000e220008000a00 */
[----:B------:R-:W-:Y:S01]  /*0140*/  HFMA2 R8, -RZ, RZ, 0, 1.347064971923828125e-05 ;  /* 0x000000e2ff087431 */ /* 0x000fe200000001ff */
[----:B------:R-:W-:Y:S01]  /*0150*/  MOV R12, 0x1 ;  /* 0x00000001000c7802 */ /* 0x000fe20000000f00 */
[----:B------:R1:W2:Y:S01]  /*0160*/  LDC.64 R14, c[0x4][R0] ;  /* 0x01000000000e7b82 */ /* 0x0002a20000000a00 */
[----:B------:R-:W3:Y:S01]  /*0170*/  LDCU.64 UR6, c[0x4][0x28] ;  /* 0x01000500ff0677ac */ /* 0x000ee20008000a00 */
[----:B------:R-:W-:Y:S01]  /*0180*/  IMAD.MOV.U32 R13, RZ, RZ, RZ ;  /* 0x000000ffff0d7224 */ /* 0x000fe200078e00ff */
[----:B------:R-:W4:Y:S01]  /*0190*/  LDCU.64 UR8, c[0x4][0x8] ;  /* 0x01000100ff0877ac */ /* 0x000f220008000a00 */
[----:B0-----:R-:W-:Y:S01]  /*01a0*/  MOV R4, UR4 ;  /* 0x0000000400047c02 */ /* 0x001fe20008000f00 */
[----:B------:R-:W-:Y:S01]  /*01b0*/  IMAD.U32 R5, RZ, RZ, UR5 ;  /* 0x00000005ff057e24 */ /* 0x000fe2000f8e00ff */
[----:B---3--:R-:W-:Y:S01]  /*01c0*/  MOV R6, UR6 ;  /* 0x0000000600067c02 */ /* 0x008fe20008000f00 */
[----:B------:R-:W-:Y:S01]  /*01d0*/  IMAD.U32 R7, RZ, RZ, UR7 ;  /* 0x00000007ff077e24 */ /* 0x000fe2000f8e00ff */
[----:B----4-:R-:W-:Y:S01]  /*01e0*/  MOV R10, UR8 ;  /* 0x00000008000a7c02 */ /* 0x010fe20008000f00 */
[----:B-1----:R-:W-:-:S07]  /*01f0*/  IMAD.U32 R11, RZ, RZ, UR9 ;  /* 0x00000009ff0b7e24 */ /* 0x002fce000f8e00ff */
[----:B------:R-:W-:-:S07]  /*0200*/  LEPC R20, `(.L_x_10) ;  /* 0x000000001014794e */ /* 0x000fce0000000000 */
[----:B--2---:R-:W-:Y:S05]  /*0210*/  CALL.ABS.NOINC R14 ;  /* 0x000000000e007343 */ /* 0x004fea0003c00000 */
.L_x_10:
[----:B------:R-:W0:Y:S01]  /*0220*/  LDCU UR4, c[0x0][0x38c] ;  /* 0x00007180ff0477ac */ /* 0x000e220008000800 */
[----:B------:R-:W1:Y:S01]  /*0230*/  LDC.64 R30, c[0x0][0x358] ;  /* 0x0000d600ff1e7b82 */ /* 0x000e620000000a00 */
[----:B------:R-:W-:Y:S01]  /*0240*/  HFMA2 R21, -RZ, RZ, 0, 0 ;  /* 0x00000000ff157431 */ /* 0x000fe200000001ff */
[----:B0-----:R-:W-:-:S09]  /*0250*/  UISETP.GE.AND UP0, UPT, UR4, 0x1, UPT ;  /* 0x000000010400788c */ /* 0x001fd2000bf06270 */
[----:B------:R-:W-:Y:S05]  /*0260*/  BRA.U !UP0, `(.L_x_11) ;  /* 0x0000000908947547 */ /* 0x000fea000b800000 */
[----:B------:R-:W0:Y:S01]  /*0270*/  S2UR UR6, SR_CgaCtaId ;  /* 0x00000000000679c3 */ /* 0x000e220000008800 */
[----:B------:R-:W2:Y:S01]  /*0280*/  S2R R0, SR_TID.Y ;  /* 0x0000000000007919 */ /* 0x000ea20000002200 */
[----:B------:R-:W3:Y:S01]  /*0290*/  LDCU UR7, c[0x0][0x384] ;  /* 0x00007080ff0777ac */ /* 0x000ee20008000800 */
[C---:B------:R-:W-:Y:S02]  /*02a0*/  LOP3.LUT R15, R2.reuse, 0xf, RZ, 0xc0, !PT ;  /* 0x0000000f020f7812 */ /* 0x040fe400078ec0ff */
[C---:B------:R-:W-:Y:S01]  /*02b0*/  LOP3.LUT R14, R2.reuse, 0x7, RZ, 0xc0, !PT ;  /* 0x00000007020e7812 */ /* 0x040fe200078ec0ff */
[----:B------:R-:W-:Y:S01]  /*02c0*/  UMOV UR4, 0x400 ;  /* 0x0000040000047882 */ /* 0x000fe20000000000 */
[----:B------:R-:W-:Y:S01]  /*02d0*/  LOP3.LUT R13, R2, 0x3, RZ, 0xc0, !PT ;  /* 0x00000003020d7812 */ /* 0x000fe200078ec0ff */
[----:B------:R-:W-:Y:S01]  /*02e0*/  UIADD3 UR5, UPT, UPT, UR4, 0x1000, URZ ;  /* 0x0000100004057890 */ /* 0x000fe2000fffe0ff */
[----:B------:R-:W-:Y:S02]  /*02f0*/  MOV R21, RZ ;  /* 0x000000ff00157202 */ /* 0x000fe40000000f00 */
[----:B------:R-:W-:Y:S01]  /*0300*/  MOV R12, RZ ;  /* 0x000000ff000c7202 */ /* 0x000fe20000000f00 */
[----:B---3--:R-:W-:Y:S01]  /*0310*/  IMAD R24, R16, UR7, R17 ;  /* 0x0000000710187c24 */ /* 0x008fe2000f8e0211 */
[----:B0-----:R-:W-:-:S02]  /*0320*/  ULEA UR5, UR6, UR5, 0x18 ;  /* 0x0000000506057291 */ /* 0x001fc4000f8ec0ff */
[----:B------:R-:W-:-:S04]  /*0330*/  ULEA UR4, UR6, UR4, 0x18 ;  /* 0x0000000406047291 */ /* 0x000fc8000f8ec0ff */
[----:B------:R-:W-:Y:S02]  /*0340*/  IMAD.U32 R22, RZ, RZ, UR5 ;  /* 0x00000005ff167e24 */ /* 0x000fe4000f8e00ff */
[----:B--2---:R-:W-:-:S03]  /*0350*/  LEA R26, R0, UR4, 0x7 ;  /* 0x00000004001a7c11 */ /* 0x004fc6000f8e38ff */
[----:B------:R-:W-:-:S07]  /*0360*/  LEA R20, R19, R22, 0x2 ;  /* 0x0000001613147211 */ /* 0x000fce00078e10ff */
.L_x_17:
[----:B0-----:R-:W0:Y:S01]  /*0370*/  LDC R3, c[0x0][0x38c] ;  /* 0x0000e300ff037b82 */ /* 0x001e220000000800 */
[----:B------:R-:W2:Y:S01]  /*0380*/  LDCU UR5, c[0x0][0x384] ;  /* 0x00007080ff0577ac */ /* 0x000ea20008000800 */
[----:B------:R-:W-:Y:S01]  /*0390*/  IMAD.IADD R8, R19, 0x1, R12 ;  /* 0x0000000113087824 */ /* 0x000fe200078e020c */
[----:B------:R-:W-:Y:S01]  /*03a0*/  IADD3 R10, PT, PT, R0, R12, RZ ;  /* 0x0000000c000a7210 */ /* 0x000fe20007ffe0ff */
[----:B------:R-:W3:Y:S03]  /*03b0*/  LDCU UR4, c[0x0][0x388] ;  /* 0x00007100ff0477ac */ /* 0x000ee60008000800 */
[-C--:B0-----:R-:W-:Y:S02]  /*03c0*/  ISETP.GE.U32.AND P1, PT, R8, R3.reuse, PT ;  /* 0x000000030800720c */ /* 0x081fe40003f26070 */
[----:B------:R-:W-:Y:S02]  /*03d0*/  ISETP.GE.U32.AND P0, PT, R10, R3, PT ;  /* 0x000000030a00720c */ /* 0x000fe40003f06070 */
[----:B--2---:R-:W-:-:S02]  /*03e0*/  ISETP.GE.U32.OR P1, PT, R17, UR5, P1 ;  /* 0x0000000511007c0c */ /* 0x004fc40008f26470 */
[----:B---3--:R-:W-:-:S11]  /*03f0*/  ISETP.GE.U32.OR P0, PT, R18, UR4, P0 ;  /* 0x0000000412007c0c */ /* 0x008fd60008706470 */
[----:B------:R-:W0:Y:S01]  /*0400*/  @!P1 LDC.64 R6, c[0x0][0x390] ;  /* 0x0000e400ff069b82 */ /* 0x000e220000000a00 */
[----:B-1----:R-:W-:Y:S01]  /*0410*/  @!P1 R2UR UR6, R30 ;  /* 0x000000001e0692ca */ /* 0x002fe200000e0000 */
[-C--:B------:R-:W-:Y:S01]  /*0420*/  @!P0 IMAD R11, R16, R3.reuse, R10 ;  /* 0x00000003100b8224 */ /* 0x080fe200078e020a */
[----:B------:R-:W-:Y:S01]  /*0430*/  @!P1 R2UR UR7, R31 ;  /* 0x000000001f0792ca */ /* 0x000fe200000e0000 */
[----:B------:R-:W-:Y:S01]  /*0440*/  @!P1 IMAD R9, R24, R3, R8 ;  /* 0x0000000318099224 */ /* 0x000fe200078e0208 */
[----:B------:R-:W-:Y:S01]  /*0450*/  @!P0 R2UR UR8, R30 ;  /* 0x000000001e0882ca */ /* 0x000fe200000e0000 */
[----:B------:R-:W-:Y:S01]  /*0460*/  @!P0 IMAD R11, R11, UR4, R18 ;  /* 0x000000040b0b8c24 */ /* 0x000fe2000f8e0212 */
[----:B------:R-:W-:Y:S01]  /*0470*/  @!P0 R2UR UR9, R31 ;  /* 0x000000001f0982ca */ /* 0x000fe200000e0000 */
[----:B------:R-:W1:Y:S01]  /*0480*/  @!P0 LDC.64 R4, c[0x0][0x398] ;  /* 0x0000e600ff048b82 */ /* 0x000e620000000a00 */
[----:B------:R-:W-:Y:S01]  /*0490*/  MOV R8, RZ ;  /* 0x000000ff00087202 */ /* 0x000fe20000000f00 */
[----:B------:R-:W-:-:S02]  /*04a0*/  IMAD.MOV.U32 R10, RZ, RZ, RZ ;  /* 0x000000ffff0a7224 */ /* 0x000fc400078e00ff */
[----:B0-----:R-:W-:-:S05]  /*04b0*/  @!P1 IMAD.WIDE.U32 R6, R9, 0x4, R6 ;  /* 0x0000000409069825 */ /* 0x001fca00078e0006 */
[----:B------:R-:W2:Y:S01]  /*04c0*/  @!P1 LDG.E R8, desc[UR6][R6.64] ;  /* 0x0000000606089981 */ /* 0x000ea2000c1e1900 */
[----:B-1----:R-:W-:-:S05]  /*04d0*/  @!P0 IMAD.WIDE.U32 R4, R11, 0x4, R4 ;  /* 0x000000040b048825 */ /* 0x002fca00078e0004 */
[----:B------:R-:W3:Y:S01]  /*04e0*/  @!P0 LDG.E R10, desc[UR8][R4.64] ;  /* 0x00000008040a8981 */ /* 0x000ee2000c1e1900 */
[----:B------:R-:W-:Y:S02]  /*04f0*/  ISETP.GE.U32.AND P0, PT, R2, 0x10, PT ;  /* 0x000000100200780c */ /* 0x000fe40003f06070 */
[----:B------:R-:W-:Y:S02]  /*0500*/  LEA R28, R0, R22, 0x7 ;  /* 0x00000016001c7211 */ /* 0x000fe400078e38ff */
[----:B------:R-:W-:-:S03]  /*0510*/  LEA R9, R19, R26, 0x2 ;  /* 0x0000001a13097211 */ /* 0x000fc600078e10ff */
[----:B------:R-:W-:Y:S01]  /*0520*/  IMAD R11, R19, 0x4, R28 ;  /* 0x00000004130b7824 */ /* 0x000fe200078e021c */
[----:B------:R-:W-:Y:S05]  /*0530*/  WARPSYNC.ALL ;  /* 0x0000000000007948 */ /* 0x000fea0003800000 */
[----:B------:R-:W-:Y:S01]  /*0540*/  HFMA2 R23, -RZ, RZ, 0, 0 ;  /* 0x00000000ff177431 */ /* 0x000fe200000001ff */
[----:B--2---:R0:W-:Y:S04]  /*0550*/  STS [R9], R8 ;  /* 0x0000000809007388 */ /* 0x0041e80000000800 */
[----:B---3--:R0:W-:Y:S01]  /*0560*/  STS [R11], R10 ;  /* 0x0000000a0b007388 */ /* 0x0081e20000000800 */
[----:B------:R-:W-:Y:S06]  /*0570*/  BAR.SYNC.DEFER_BLOCKING 0x0 ;  /* 0x0000000000007b1d */ /* 0x000fec0000010000 */
[----:B------:R-:W-:Y:S05]  /*0580*/  @!P0 BRA `(.L_x_12) ;  /* 0x0000000000d88947 */ /* 0x000fea0003800000 */
[----:B------:R-:W1:Y:S01]  /*0590*/  S2UR UR5, SR_CgaCtaId ;  /* 0x00000000000579c3 */ /* 0x000e620000008800 */
[----:B------:R-:W-:Y:S01]  /*05a0*/  UMOV UR4, 0x400 ;  /* 0x0000040000047882 */ /* 0x000fe20000000000 */
[C---:B------:R-:W-:Y:S01]  /*05b0*/  LOP3.LUT R25, R2.reuse, 0xfffffff0, RZ, 0xc0, !PT ;  /* 0xfffffff002197812 */ /* 0x040fe200078ec0ff */
[----:B------:R-:W-:Y:S01]  /*05c0*/  UIADD3 UR6, UPT, UPT, UR4, 0x1000, URZ ;  /* 0x0000100004067890 */ /* 0x000fe2000fffe0ff */
[----:B------:R-:W-:Y:S02]  /*05d0*/  LOP3.LUT R23, R2, 0x7f0, RZ, 0xc0, !PT ;  /* 0x000007f002177812 */ /* 0x000fe400078ec0ff */
[----:B------:R-:W-:Y:S01]  /*05e0*/  IADD3 R25, PT, PT, -R25, RZ, RZ ;  /* 0x000000ff19197210 */ /* 0x000fe20007ffe1ff */
[----:B-1----:R-:W-:Y:S02]  /*05f0*/  ULEA UR6, UR5, UR6, 0x18 ;  /* 0x0000000605067291 */ /* 0x002fe4000f8ec0ff */
[----:B------:R-:W-:-:S04]  /*0600*/  ULEA UR4, UR5, UR4, 0x18 ;  /* 0x0000000405047291 */ /* 0x000fc8000f8ec0ff */
[----:B------:R-:W-:Y:S02]  /*0610*/  MOV R22, UR6 ;  /* 0x0000000600167c02 */ /* 0x000fe40008000f00 */
[----:B------:R-:W-:-:S03]  /*0620*/  LEA R26, R0, UR4, 0x7 ;  /* 0x00000004001a7c11 */ /* 0x000fc6000f8e38ff */
[----:B------:R-:W-:Y:S01]  /*0630*/  IMAD R20, R19, 0x4, R22 ;  /* 0x0000000413147824 */ /* 0x000fe200078e0216 */
[----:B------:R-:W-:-:S03]  /*0640*/  IADD3 R27, PT, PT, R26, 0x20, RZ ;  /* 0x000000201a1b7810 */ /* 0x000fc60007ffe0ff */
[----:B------:R-:W-:-:S07]  /*0650*/  VIADD R28, R20, 0x400 ;  /* 0x00000400141c7836 */ /* 0x000fce0000000000 */
.L_x_13:
[----:B------:R-:W-:Y:S01]  /*0660*/  LDS R4, [R28+-0x400] ;  /* 0xfffc00001c047984 */ /* 0x000fe20000000800 */
[----:B------:R-:W-:-:S03]  /*0670*/  IADD3 R25, PT, PT, R25, 0x10, RZ ;  /* 0x0000001019197810 */ /* 0x000fc60007ffe0ff */
[----:B0-----:R-:W0:Y:S01]  /*0680*/  LDS.128 R8, [R27+-0x20] ;  /* 0xffffe0001b087984 */ /* 0x001e220000000c00 */
[----:B------:R-:W-:-:S03]  /*0690*/  ISETP.NE.AND P0, PT, R25, RZ, PT ;  /* 0x000000ff1900720c */ /* 0x000fc60003f05270 */
[----:B------:R-:W1:Y:S04]  /*06a0*/  LDS R33, [R28+-0x380] ;  /* 0xfffc80001c217984 */ /* 0x000e680000000800 */
[----:B------:R-:W2:Y:S04]  /*06b0*/  LDS R29, [R28+-0x300] ;  /* 0xfffd00001c1d7984 */ /* 0x000ea80000000800 */
[----:B------:R-:W3:Y:S04]  /*06c0*/  LDS R34, [R28+-0x280] ;  /* 0xfffd80001c227984 */ /* 0x000ee80000000800 */
[----:B------:R-:W-:Y:S01]  /*06d0*/  LDS R32, [R28+-0x180] ;  /* 0xfffe80001c207984 */ /* 0x000fe20000000800 */
[----:B0-----:R-:W-:-:S03]  /*06e0*/  FFMA R8, R8, R4, R21 ;  /* 0x0000000408087223 */ /* 0x001fc60000000015 */
[----:B------:R-:W-:Y:S01]  /*06f0*/  LDS R21, [R28+-0x200] ;  /* 0xfffe00001c157984 */ /* 0x000fe20000000800 */
[----:B-1----:R-:W-:-:S03]  /*0700*/  FFMA R8, R33, R9, R8 ;  /* 0x0000000921087223 */ /* 0x002fc60000000008 */
[----:B------:R-:W0:Y:S01]  /*0710*/  LDS.128 R4, [R27+-0x10] ;  /* 0xfffff0001b047984 */ /* 0x000e220000000c00 */
[----:B--2---:R-:W-:-:S03]  /*0720*/  FFMA R9, R29, R10, R8 ;  /* 0x0000000a1d097223 */ /* 0x004fc60000000008 */
[----:B------:R-:W1:Y:S01]  /*0730*/  LDS R29, [R28+-0x100] ;  /* 0xffff00001c1d7984 */ /* 0x000e620000000800 */
[----:B---3--:R-:W-:-:S03]  /*0740*/  FFMA R9, R34, R11, R9 ;  /* 0x0000000b22097223 */ /* 0x008fc60000000009 */
[----:B------:R-:W2:Y:S01]  /*0750*/  LDS R34, [R28+-0x80] ;  /* 0xffff80001c227984 */ /* 0x000ea20000000800 */
[----:B0-----:R-:W-:-:S03]  /*0760*/  FFMA R33, R4, R21, R9 ;  /* 0x0000001504217223 */ /* 0x001fc60000000009 */
[----:B------:R-:W-:Y:S01]  /*0770*/  LDS R21, [R28] ;  /* 0x000000001c157984 */ /* 0x000fe20000000800 */
[----:B------:R-:W-:-:S03]  /*0780*/  FFMA R32, R32, R5, R33 ;  /* 0x0000000520207223 */ /* 0x000fc60000000021 */
[----:B------:R-:W0:Y:S01]  /*0790*/  LDS.128 R8, [R27] ;  /* 0x000000001b087984 */ /* 0x000e220000000c00 */
[----:B-1----:R-:W-:-:S03]  /*07a0*/  FFMA R29, R29, R6, R32 ;  /* 0x000000061d1d7223 */ /* 0x002fc60000000020 */
[----:B------:R-:W1:Y:S01]  /*07b0*/  LDS R4, [R28+0x80] ;  /* 0x000080001c047984 */ /* 0x000e620000000800 */
[----:B--2---:R-:W-:-:S03]  /*07c0*/  FFMA R7, R34, R7, R29 ;  /* 0x0000000722077223 */ /* 0x004fc6000000001d */
[----:B------:R-:W2:Y:S04]  /*07d0*/  LDS R29, [R28+0x100] ;  /* 0x000100001c1d7984 */ /* 0x000ea80000000800 */
[----:B------:R-:W-:Y:S04]  /*07e0*/  LDS R33, [R28+0x280] ;  /* 0x000280001c217984 */ /* 0x000fe80000000800 */
[----:B------:R-:W-:Y:S01]  /*07f0*/  LDS R32, [R28+0x380] ;  /* 0x000380001c207984 */ /* 0x000fe20000000800 */
[----:B0-----:R-:W-:-:S03]  /*0800*/  FFMA R7, R8, R21, R7 ;  /* 0x0000001508077223 */ /* 0x001fc60000000007 */
[----:B------:R-:W0:Y:S01]  /*0810*/  LDS R8, [R28+0x180] ;  /* 0x000180001c087984 */ /* 0x000e220000000800 */
[----:B-1----:R-:W-:-:S03]  /*0820*/  FFMA R34, R4, R9, R7 ;  /* 0x0000000904227223 */ /* 0x002fc60000000007 */
[----:B------:R-:W-:Y:S01]  /*0830*/  LDS R21, [R28+0x200] ;  /* 0x000200001c157984 */ /* 0x000fe20000000800 */
[----:B--2---:R-:W-:-:S03]  /*0840*/  FFMA R29, R29, R10, R34 ;  /* 0x0000000a1d1d7223 */ /* 0x004fc60000000022 */
[----:B------:R1:W2:Y:S04]  /*0850*/  LDS.128 R4, [R27+0x10] ;  /* 0x000010001b047984 */ /* 0x0002a80000000c00 */
[----:B------:R3:W4:Y:S01]  /*0860*/  LDS R9, [R28+0x300] ;  /* 0x000300001c097984 */ /* 0x0007220000000800 */
[----:B-1----:R-:W-:Y:S01]  /*0870*/  IADD3 R27, PT, PT, R27, 0x40, RZ ;  /* 0x000000401b1b7810 */ /* 0x002fe20007ffe0ff */
[----:B---3--:R-:W-:Y:S02]  /*0880*/  VIADD R28, R28, 0x800 ;  /* 0x000008001c1c7836 */ /* 0x008fe40000000000 */
[----:B0-----:R-:W-:-:S04]  /*0890*/  FFMA R11, R8, R11, R29 ;  /* 0x0000000b080b7223 */ /* 0x001fc8000000001d */
[----:B--2---:R-:W-:-:S04]  /*08a0*/  FFMA R4, R4, R21, R11 ;  /* 0x0000001504047223 */ /* 0x004fc8000000000b */
[----:B------:R-:W-:-:S04]  /*08b0*/  FFMA R4, R33, R5, R4 ;  /* 0x0000000521047223 */ /* 0x000fc80000000004 */
[----:B----4-:R-:W-:-:S04]  /*08c0*/  FFMA R9, R9, R6, R4 ;  /* 0x0000000609097223 */ /* 0x010fc80000000004 */
[----:B------:R-:W-:Y:S01]  /*08d0*/  FFMA R21, R32, R7, R9 ;  /* 0x0000000720157223 */ /* 0x000fe20000000009 */
[----:B------:R-:W-:Y:S06]  /*08e0*/  @P0 BRA `(.L_x_13) ;  /* 0xfffffffc005c0947 */ /* 0x000fec000383ffff */
.L_x_12:
[----:B------:R-:W-:-:S13]  /*08f0*/  ISETP.NE.AND P0, PT, R15, RZ, PT ;  /* 0x000000ff0f00720c */ /* 0x000fda0003f05270 */
[----:B------:R-:W-:Y:S05]  /*0900*/  @!P0 BRA `(.L_x_14) ;  /* 0x0000000000dc8947 */ /* 0x000fea0003800000 */
[----:B------:R-:W-:Y:S02]  /*0910*/  IADD3 R4, PT, PT, R15, -0x1, RZ ;  /* 0xffffffff0f047810 */ /* 0x000fe40007ffe0ff */
[----:B------:R-:W-:Y:S02]  /*0920*/  ISETP.NE.AND P1, PT, R14, RZ, PT ;  /* 0x000000ff0e00720c */ /* 0x000fe40003f25270 */
[----:B------:R-:W-:-:S13]  /*0930*/  ISETP.GE.U32.AND P0, PT, R4, 0x7, PT ;  /* 0x000000070400780c */ /* 0x000fda0003f06070 */
[----:B------:R-:W-:Y:S05]  /*0940*/  @!P0 BRA `(.L_x_15) ;  /* 0x0000000000548947 */ /* 0x000fea0003800000 */
[C---:B------:R-:W-:Y:S01]  /*0950*/  LEA R33, R23.reuse, R20, 0x7 ;  /* 0x0000001417217211 */ /* 0x040fe200078e38ff */
[C---:B------:R-:W-:Y:S01]  /*0960*/  IMAD R29, R23.reuse, 0x4, R26 ;  /* 0x00000004171d7824 */ /* 0x040fe200078e021a */
[----:B------:R-:W-:-:S03]  /*0970*/  IADD3 R23, PT, PT, R23, 0x8, RZ ;  /* 0x0000000817177810 */ /* 0x000fc60007ffe0ff */
[----:B------:R-:W-:Y:S04]  /*0980*/  LDS R34, [R33] ;  /* 0x0000000021227984 */ /* 0x000fe80000000800 */
[----:B------:R-:W1:Y:S04]  /*0990*/  LDS.128 R4, [R29] ;  /* 0x000000001d047984 */ /* 0x000e680000000c00 */
[----:B------:R-:W2:Y:S04]  /*09a0*/  LDS R32, [R33+0x80] ;  /* 0x0000800021207984 */ /* 0x000ea80000000800 */
[----:B------:R-:W3:Y:S04]  /*09b0*/  LDS R27, [R33+0x100] ;  /* 0x00010000211b7984 */ /* 0x000ee80000000800 */
[----:B------:R-:W4:Y:S04]  /*09c0*/  LDS R28, [R33+0x180] ;  /* 0x00018000211c7984 */ /* 0x000f280000000800 */
[----:B------:R-:W-:Y:S04]  /*09d0*/  LDS R25, [R33+0x200] ;  /* 0x0002000021197984 */ /* 0x000fe80000000800 */
[----:B0-----:R-:W0:Y:S01]  /*09e0*/  LDS.128 R8, [R29+0x10] ;  /* 0x000010001d087984 */ /* 0x001e220000000c00 */
[----:B-1----:R-:W-:-:S03]  /*09f0*/  FFMA R35, R4, R34, R21 ;  /* 0x0000002204237223 */ /* 0x002fc60000000015 */
[----:B------:R-:W1:Y:S01]  /*0a00*/  LDS R4, [R33+0x280] ;  /* 0x0002800021047984 */ /* 0x000e620000000800 */
[----:B--2---:R-:W-:-:S03]  /*0a10*/  FFMA R32, R32, R5, R35 ;  /* 0x0000000520207223 */ /* 0x004fc60000000023 */
[----:B------:R-:W2:Y:S01]  /*0a20*/  LDS R21, [R33+0x300] ;  /* 0x0003000021157984 */ /* 0x000ea20000000800 */
[----:B---3--:R-:W-:-:S03]  /*0a30*/  FFMA R27, R27, R6, R32 ;  /* 0x000000061b1b7223 */ /* 0x008fc60000000020 */
[----:B------:R-:W3:Y:S01]  /*0a40*/  LDS R34, [R33+0x380] ;  /* 0x0003800021227984 */ /* 0x000ee20000000800 */
[----:B----4-:R-:W-:-:S04]  /*0a50*/  FFMA R7, R28, R7, R27 ;  /* 0x000000071c077223 */ /* 0x010fc8000000001b */
[----:B0-----:R-:W-:-:S04]  /*0a60*/  FFMA R7, R8, R25, R7 ;  /* 0x0000001908077223 */ /* 0x001fc80000000007 */
[----:B-1----:R-:W-:-:S04]  /*0a70*/  FFMA R4, R4, R9, R7 ;  /* 0x0000000904047223 */ /* 0x002fc80000000007 */
[----:B--2---:R-:W-:-:S04]  /*0a80*/  FFMA R21, R21, R10, R4 ;  /* 0x0000000a15157223 */ /* 0x004fc80000000004 */
[----:B---3--:R-:W-:-:S07]  /*0a90*/  FFMA R21, R34, R11, R21 ;  /* 0x0000000b22157223 */ /* 0x008fce0000000015 */
.L_x_15:
[----:B------:R-:W-:Y:S05]  /*0aa0*/  @!P1 BRA `(.L_x_14) ;  /* 0x0000000000749947 */ /* 0x000fea0003800000 */
[----:B------:R-:W-:Y:S02]  /*0ab0*/  IADD3 R4, PT, PT, R14, -0x1, RZ ;  /* 0xffffffff0e047810 */ /* 0x000fe40007ffe0ff */
[----:B------:R-:W-:Y:S02]  /*0ac0*/  ISETP.NE.AND P1, PT, R13, RZ, PT ;  /* 0x000000ff0d00720c */ /* 0x000fe40003f25270 */
[----:B------:R-:W-:-:S13]  /*0ad0*/  ISETP.GE.U32.AND P0, PT, R4, 0x3, PT ;  /* 0x000000030400780c */ /* 0x000fda0003f06070 */
[----:B------:R-:W-:Y:S05]  /*0ae0*/  @!P0 BRA `(.L_x_16) ;  /* 0x0000000000308947 */ /* 0x000fea0003800000 */
[C---:B------:R-:W-:Y:S01]  /*0af0*/  LEA R4, R23.reuse, R26, 0x2 ;  /* 0x0000001a17047211 */ /* 0x040fe200078e10ff */
[C---:B0-----:R-:W-:Y:S01]  /*0b00*/  IMAD R8, R23.reuse, 0x80, R20 ;  /* 0x0000008017087824 */ /* 0x041fe200078e0214 */
[----:B------:R-:W-:-:S04]  /*0b10*/  IADD3 R23, PT, PT, R23, 0x4, RZ ;  /* 0x0000000417177810 */ /* 0x000fc80007ffe0ff */
[----:B------:R-:W-:Y:S04]  /*0b20*/  LDS R9, [R8] ;  /* 0x0000000008097984 */ /* 0x000fe80000000800 */
[----:B------:R-:W0:Y:S04]  /*0b30*/  LDS.128 R4, [R4] ;  /* 0x0000000004047984 */ /* 0x000e280000000c00 */
[----:B------:R-:W1:Y:S04]  /*0b40*/  LDS R11, [R8+0x80] ;  /* 0x00008000080b7984 */ /* 0x000e680000000800 */
[----:B------:R-:W2:Y:S04]  /*0b50*/  LDS R28, [R8+0x100] ;  /* 0x00010000081c7984 */ /* 0x000ea80000000800 */
[----:B------:R-:W3:Y:S01]  /*0b60*/  LDS R25, [R8+0x180] ;  /* 0x0001800008197984 */ /* 0x000ee20000000800 */
[----:B0-----:R-:W-:-:S04]  /*0b70*/  FFMA R10, R4, R9, R21 ;  /* 0x00000009040a7223 */ /* 0x001fc80000000015 */
[----:B-1----:R-:W-:-:S04]  /*0b80*/  FFMA R5, R11, R5, R10 ;  /* 0x000000050b057223 */ /* 0x002fc8000000000a */
[----:B--2---:R-:W-:-:S04]  /*0b90*/  FFMA R6, R28, R6, R5 ;  /* 0x000000061c067223 */ /* 0x004fc80000000005 */
[----:B---3--:R-:W-:-:S07]  /*0ba0*/  FFMA R21, R25, R7, R6 ;  /* 0x0000000719157223 */ /* 0x008fce0000000006 */
.L_x_16:
[----:B------:R-:W-:Y:S05]  /*0bb0*/  @!P1 BRA `(.L_x_14) ;  /* 0x0000000000309947 */ /* 0x000fea0003800000 */
[C---:B------:R-:W-:Y:S01]  /*0bc0*/  IMAD R4, R23.reuse, 0x4, R26 ;  /* 0x0000000417047824 */ /* 0x040fe200078e021a */
[----:B------:R-:W-:Y:S02]  /*0bd0*/  LEA R23, R23, R20, 0x7 ;  /* 0x0000001417177211 */ /* 0x000fe400078e38ff */
[----:B------:R-:W-:-:S03]  /*0be0*/  ISETP.NE.AND P0, PT, R13, 0x1, PT ;  /* 0x000000010d00780c */ /* 0x000fc60003f05270 */
[----:B------:R-:W-:Y:S04]  /*0bf0*/  LDS.128 R4, [R4] ;  /* 0x0000000004047984 */ /* 0x000fe80000000c00 */
[----:B0-----:R-:W0:Y:S02]  /*0c00*/  LDS R8, [R23] ;  /* 0x0000000017087984 */ /* 0x001e240000000800 */
[----:B0-----:R-:W-:-:S04]  /*0c10*/  FFMA R21, R4, R8, R21 ;  /* 0x0000000804157223 */ /* 0x001fc80000000015 */
[----:B------:R-:W-:Y:S05]  /*0c20*/  @!P0 BRA `(.L_x_14) ;  /* 0x0000000000148947 */ /* 0x000fea0003800000 */
[----:B------:R-:W-:Y:S01]  /*0c30*/  ISETP.NE.AND P0, PT, R13, 0x2, PT ;  /* 0x000000020d00780c */ /* 0x000fe20003f05270 */
[----:B------:R-:W0:-:S12]  /*0c40*/  LDS R4, [R23+0x80] ;  /* 0x0000800017047984 */ /* 0x000e180000000800 */
[----:B------:R-:W1:Y:S01]  /*0c50*/  @P0 LDS R8, [R23+0x100] ;  /* 0x0001000017080984 */ /* 0x000e620000000800 */
[----:B0-----:R-:W-:-:S04]  /*0c60*/  FFMA R21, R4, R5, R21 ;  /* 0x0000000504157223 */ /* 0x001fc80000000015 */
[----:B-1----:R-:W-:-:S07]  /*0c70*/  @P0 FFMA R21, R8, R6, R21 ;  /* 0x0000000608150223 */ /* 0x002fce0000000015 */
.L_x_14:
[----:B------:R-:W-:Y:S01]  /*0c80*/  IADD3 R12, PT, PT, R2, R12, RZ ;  /* 0x0000000c020c7210 */ /* 0x000fe20007ffe0ff */
[----:B------:R-:W-:Y:S03]  /*0c90*/  BAR.SYNC.DEFER_BLOCKING 0x0 ;  /* 0x0000000000007b1d */ /* 0x000fe60000010000 */
[----:B------:R-:W-:-:S13]  /*0ca0*/  ISETP.GE.AND P0, PT, R12, R3, PT ;  /* 0x000000030c00720c */ /* 0x000fda0003f06270 */
[----:B------:R-:W-:Y:S05]  /*0cb0*/  @!P0 BRA `(.L_x_17) ;  /* 0xfffffff400ac8947 */ /* 0x000fea000383ffff */
.L_x_11:
[----:B------:R-:W2:Y:S01]  /*0cc0*/  LDCU UR4, c[0x0][0x384] ;  /* 0x00007080ff0477ac */ /* 0x000ea20008000800 */
[----:B------:R-:W3:Y:S01]  /*0cd0*/  LDC.64 R2, c[0x0][0x3a0] ;  /* 0x0000e800ff027b82 */ /* 0x000ee20000000a00 */
[----:B-1----:R-:W-:Y:S01]  /*0ce0*/  R2UR UR6, R30 ;  /* 0x000000001e0672ca */ /* 0x002fe200000e0000 */
[----:B------:R-:W1:Y:S01]  /*0cf0*/  LDCU UR5, c[0x0][0x388] ;  /* 0x00007100ff0577ac */ /* 0x000e620008000800 */
[----:B------:R-:W-:Y:S01]  /*0d00*/  R2UR UR7, R31 ;  /* 0x000000001f0772ca */ /* 0x000fe200000e0000 */
[----:B--2---:R-:W-:-:S04]  /*0d10*/  IMAD R5, R16, UR4, R17 ;  /* 0x0000000410057c24 */ /* 0x004fc8000f8e0211 */
[----:B-1----:R-:W-:-:S04]  /*0d20*/  IMAD R5, R5, UR5, R18 ;  /* 0x0000000505057c24 */ /* 0x002fc8000f8e0212 */
[----:B---3--:R-:W-:-:S05]  /*0d30*/  IMAD.WIDE.U32 R2, R5, 0x4, R2 ;  /* 0x0000000405027825 */ /* 0x008fca00078e0002 */
[----:B------:R-:W-:Y:S01]  /*0d40*/  STG.E desc[UR6][R2.64], R21 ;  /* 0x0000001502007986 */ /* 0x000fe2000c101906 */
[----:B------:R-:W-:Y:S05]  /*0d50*/  EXIT ;  /* 0x000000000000794d */ /* 0x000fea0003800000 */
.L_x_18:
        /* <DEDUP_REMOVED lines=10> */
.L_x_49:


//--------------------- .text._Z27sgemm_naive_coalesced_tilediiiPfS_S_ --------------------------
	.section	.text._Z27sgemm_naive_coalesced_tilediiiPfS_S_,"ax",@progbits
	.align	128
        .global         _Z27sgemm_naive_coalesced_tilediiiPfS_S_
        .type           _Z27sgemm_naive_coalesced_tilediiiPfS_S_,@function
        .size           _Z27sgemm_naive_coalesced_tilediiiPfS_S_,(.L_x_50 - _Z27sgemm_naive_coalesced_tilediiiPfS_S_)
        .other          _Z27sgemm_naive_coalesced_tilediiiPfS_S_,@"STO_CUDA_ENTRY STV_DEFAULT"
_Z27sgemm_naive_coalesced_tilediiiPfS_S_:
.text._Z27sgemm_naive_coalesced_tilediiiPfS_S_:
[----:B------:R-:W-:Y:S01]  /*0000*/  LDC R1, c[0x0][0x37c] ;  /* 0x0000df00ff017b82 */ /* 0x000fe20000000800 */
[----:B------:R-:W0:Y:S01]  /*0010*/  S2R R0, SR_TID.X ;  /* 0x0000000000007919 */ /* 0x000e220000002100 */
[----:B------:R-:W1:Y:S06]  /*0020*/  LDCU UR6, c[0x0][0x388] ;  /* 0x00007100ff0677ac */ /* 0x000e6c0008000800 */
[----:B------:R-:W0:Y:S01]  /*0030*/  LDC R3, c[0x0][0x360] ;  /* 0x0000d800ff037b82 */ /* 0x000e220000000800 */
[----:B------:R-:W-:Y:S01]  /*0040*/  HFMA2 R27, -RZ, RZ, 0, 0 ;  /* 0x00000000ff1b7431 */ /* 0x000fe200000001ff */
[----:B------:R-:W2:Y:S01]  /*0050*/  S2R R2, SR_TID.Y ;  /* 0x0000000000027919 */ /* 0x000ea20000002200 */
[----:B------:R-:W3:Y:S05]  /*0060*/  LDCU.64 UR8, c[0x0][0x358] ;  /* 0x00006b00ff0877ac */ /* 0x000eea0008000a00 */
[----:B------:R-:W0:Y:S08]  /*0070*/  S2UR UR4, SR_CTAID.X ;  /* 0x00000000000479c3 */ /* 0x000e300000002500 */
[----:B------:R-:W2:Y:S01]  /*0080*/  S2UR UR5, SR_CTAID.Y ;  /* 0x00000000000579c3 */ /* 0x000ea20000002600 */
[----:B-1----:R-:W-:-:S07]  /*0090*/  UISETP.GE.AND UP0, UPT, UR6, 0x1, UPT ;  /* 0x000000010600788c */ /* 0x002fce000bf06270 */
[----:B------:R-:W2:Y:S01]  /*00a0*/  LDC R5, c[0x0][0x364] ;  /* 0x0000d900ff057b82 */ /* 0x000ea20000000800 */
[----:B0-----:R-:W-:Y:S02]  /*00b0*/  IMAD R25, R3, UR4, R0 ;  /* 0x0000000403197c24 */ /* 0x001fe4000f8e0200 */
[----:B--2---:R-:W-:Y:S01]  /*00c0*/  IMAD R20, R5, UR5, R2 ;  /* 0x0000000505147c24 */ /* 0x004fe2000f8e0202 */
[----:B---3--:R-:W-:Y:S06]  /*00d0*/  BRA.U !UP0, `(.L_x_19) ;  /* 0x0000000908547547 */ /* 0x008fec000b800000 */
[----:B------:R-:W0:Y:S01]  /*00e0*/  S2UR UR6, SR_CgaCtaId ;  /* 0x00000000000679c3 */ /* 0x000e220000008800 */
[----:B------:R-:W-:Y:S01]  /*00f0*/  UMOV UR4, 0x400 ;  /* 0x0000040000047882 */ /* 0x000fe20000000000 */
[C---:B------:R-:W-:Y:S01]  /*0100*/  LOP3.LUT R18, R3.reuse, 0xf, RZ, 0xc0, !PT ;  /* 0x0000000f03127812 */ /* 0x040fe200078ec0ff */
[----:B------:R-:W-:Y:S01]  /*0110*/  UIADD3 UR5, UPT, UPT, UR4, 0x1000, URZ ;  /* 0x0000100004057890 */ /* 0x000fe2000fffe0ff */
[C---:B------:R-:W-:Y:S02]  /*0120*/  LOP3.LUT R17, R3.reuse, 0x7, RZ, 0xc0, !PT ;  /* 0x0000000703117812 */ /* 0x040fe400078ec0ff */
[C---:B------:R-:W-:Y:S02]  /*0130*/  LOP3.LUT R16, R3.reuse, 0x7f0, RZ, 0xc0, !PT ;  /* 0x000007f003107812 */ /* 0x040fe400078ec0ff */
[----:B------:R-:W-:Y:S02]  /*0140*/  LOP3.LUT R7, R3, 0x3, RZ, 0xc0, !PT ;  /* 0x0000000303077812 */ /* 0x000fe400078ec0ff */
[----:B------:R-:W-:-:S02]  /*0150*/  MOV R27, RZ ;  /* 0x000000ff001b7202 */ /* 0x000fc40000000f00 */
[----:B------:R-:W-:Y:S01]  /*0160*/  MOV R5, RZ ;  /* 0x000000ff00057202 */ /* 0x000fe20000000f00 */
[----:B0-----:R-:W-:Y:S02]  /*0170*/  ULEA UR5, UR6, UR5, 0x18 ;  /* 0x0000000506057291 */ /* 0x001fe4000f8ec0ff */
[----:B------:R-:W-:-:S04]  /*0180*/  ULEA UR4, UR6, UR4, 0x18 ;  /* 0x0000000406047291 */ /* 0x000fc8000f8ec0ff */
[----:B------:R-:W-:Y:S02]  /*0190*/  LEA R21, R0, UR5, 0x2 ;  /* 0x0000000500157c11 */ /* 0x000fe4000f8e10ff */
[C---:B------:R-:W-:Y:S02]  /*01a0*/  LEA R23, R2.reuse, UR4, 0x7 ;  /* 0x0000000402177c11 */ /* 0x040fe4000f8e38ff */
[----:B------:R-:W-:Y:S01]  /*01b0*/  IADD3 R4, PT, PT, R21, 0x400, RZ ;  /* 0x0000040015047810 */ /* 0x000fe20007ffe0ff */
[----:B------:R-:W-:Y:S01]  /*01c0*/  IMAD R19, R2, 0x80, R21 ;  /* 0x0000008002137824 */ /* 0x000fe200078e0215 */
[----:B------:R-:W-:-:S07]  /*01d0*/  IADD3 R6, PT, PT, R23, 0x20, RZ ;  /* 0x0000002017067810 */ /* 0x000fce0007ffe0ff */
.L_x_25:
[----:B0-----:R-:W0:Y:S01]  /*01e0*/  LDCU UR6, c[0x0][0x388] ;  /* 0x00007100ff0677ac */ /* 0x001e220008000800 */
[-C--:B------:R-:W-:Y:S02]  /*01f0*/  IADD3 R13, PT, PT, R0, R5.reuse, RZ ;  /* 0x00000005000d7210 */ /* 0x080fe40007ffe0ff */
[----:B------:R-:W-:Y:S01]  /*0200*/  IADD3 R12, PT, PT, R2, R5, RZ ;  /* 0x00000005020c7210 */ /* 0x000fe20007ffe0ff */
[----:B------:R-:W1:Y:S01]  /*0210*/  LDCU UR4, c[0x0][0x380] ;  /* 0x00007000ff0477ac */ /* 0x000e620008000800 */
[----:B------:R-:W-:Y:S01]  /*0220*/  MOV R14, RZ ;  /* 0x000000ff000e7202 */ /* 0x000fe20000000f00 */
[----:B------:R-:W2:Y:S01]  /*0230*/  LDCU UR5, c[0x0][0x384] ;  /* 0x00007080ff0577ac */ /* 0x000ea20008000800 */
[----:B0-----:R-:W-:Y:S02]  /*0240*/  ISETP.GE.U32.AND P1, PT, R13, UR6, PT ;  /* 0x000000060d007c0c */ /* 0x001fe4000bf26070 */
[----:B------:R-:W-:Y:S02]  /*0250*/  ISETP.GE.U32.AND P0, PT, R12, UR6, PT ;  /* 0x000000060c007c0c */ /* 0x000fe4000bf06070 */
[----:B-1----:R-:W-:-:S02]  /*0260*/  ISETP.GE.U32.OR P1, PT, R20, UR4, P1 ;  /* 0x0000000414007c0c */ /* 0x002fc40008f26470 */
[----:B--2---:R-:W-:-:S11]  /*0270*/  ISETP.GE.U32.OR P0, PT, R25, UR5, P0 ;  /* 0x0000000519007c0c */ /* 0x004fd60008706470 */
[----:B------:R-:W0:Y:S01]  /*0280*/  @!P1 LDC.64 R10, c[0x0][0x390] ;  /* 0x0000e400ff0a9b82 */ /* 0x000e220000000a00 */
[----:B------:R-:W-:Y:S02]  /*0290*/  @!P1 IMAD R13, R20, UR6, R13 ;  /* 0x00000006140d9c24 */ /* 0x000fe4000f8e020d */
[----:B------:R-:W-:Y:S02]  /*02a0*/  @!P0 IMAD R15, R12, UR5, R25 ;  /* 0x000000050c0f8c24 */ /* 0x000fe4000f8e0219 */
[----:B------:R-:W-:-:S03]  /*02b0*/  IMAD.MOV.U32 R12, RZ, RZ, RZ ;  /* 0x000000ffff0c7224 */ /* 0x000fc600078e00ff */
[----:B------:R-:W1:Y:S01]  /*02c0*/  @!P0 LDC.64 R8, c[0x0][0x398] ;  /* 0x0000e600ff088b82 */ /* 0x000e620000000a00 */
[----:B0-----:R-:W-:-:S05]  /*02d0*/  @!P1 IMAD.WIDE.U32 R10, R13, 0x4, R10 ;  /* 0x000000040d0a9825 */ /* 0x001fca00078e000a */
[----:B------:R-:W2:Y:S01]  /*02e0*/  @!P1 LDG.E R12, desc[UR8][R10.64] ;  /* 0x000000080a0c9981 */ /* 0x000ea2000c1e1900 */
[----:B-1----:R-:W-:-:S05]  /*02f0*/  @!P0 IMAD.WIDE.U32 R8, R15, 0x4, R8 ;  /* 0x000000040f088825 */ /* 0x002fca00078e0008 */
[----:B------:R-:W3:Y:S01]  /*0300*/  @!P0 LDG.E R14, desc[UR8][R8.64] ;  /* 0x00000008080e8981 */ /* 0x000ee2000c1e1900 */
[----:B------:R-:W-:Y:S02]  /*0310*/  ISETP.GE.U32.AND P0, PT, R3, 0x10, PT ;  /* 0x000000100300780c */ /* 0x000fe40003f06070 */
[----:B------:R-:W-:Y:S01]  /*0320*/  LEA R13, R0, R23, 0x2 ;  /* 0x00000017000d7211 */ /* 0x000fe200078e10ff */
[----:B------:R-:W-:-:S04]  /*0330*/  HFMA2 R22, -RZ, RZ, 0, 0 ;  /* 0x00000000ff167431 */ /* 0x000fc800000001ff */
[----:B--2---:R0:W-:Y:S04]  /*0340*/  STS [R13], R12 ;  /* 0x0000000c0d007388 */ /* 0x0041e80000000800 */
[----:B---3--:R0:W-:Y:S01]  /*0350*/  STS [R19], R14 ;  /* 0x0000000e13007388 */ /* 0x0081e20000000800 */
[----:B------:R-:W-:Y:S06]  /*0360*/  BAR.SYNC.DEFER_BLOCKING 0x0 ;  /* 0x0000000000007b1d */ /* 0x000fec0000010000 */
[----:B------:R-:W-:Y:S05]  /*0370*/  @!P0 BRA `(.L_x_20) ;  /* 0x0000000000b88947 */ /* 0x000fea0003800000 */
[----:B------:R-:W-:Y:S01]  /*0380*/  LOP3.LUT R26, R3, 0xfffffff0, RZ, 0xc0, !PT ;  /* 0xfffffff0031a7812 */ /* 0x000fe200078ec0ff */
[----:B------:R-:W-:Y:S01]  /*0390*/  IMAD.MOV.U32 R24, RZ, RZ, R4 ;  /* 0x000000ffff187224 */ /* 0x000fe200078e0004 */
[----:B------:R-:W-:Y:S02]  /*03a0*/  MOV R22, R6 ;  /* 0x0000000600167202 */ /* 0x000fe40000000f00 */
[----:B------:R-:W-:-:S07]  /*03b0*/  IADD3 R26, PT, PT, -R26, RZ, RZ ;  /* 0x000000ff1a1a7210 */ /* 0x000fce0007ffe1ff */
.L_x_21:
[----:B------:R-:W-:Y:S01]  /*03c0*/  LDS R8, [R24+-0x400] ;  /* 0xfffc000018087984 */ /* 0x000fe20000000800 */
[----:B------:R-:W-:-:S03]  /*03d0*/  IADD3 R26, PT, PT, R26, 0x10, RZ ;  /* 0x000000101a1a7810 */ /* 0x000fc60007ffe0ff */
[----:B0-----:R-:W0:Y:S01]  /*03e0*/  LDS.128 R12, [R22+-0x20] ;  /* 0xffffe000160c7984 */ /* 0x001e220000000c00 */
[----:B------:R-:W-:-:S03]  /*03f0*/  ISETP.NE.AND P0, PT, R26, RZ, PT ;  /* 0x000000ff1a00720c */ /* 0x000fc60003f05270 */
[----:B------:R-:W1:Y:S04]  /*0400*/  LDS R11, [R24+-0x380] ;  /* 0xfffc8000180b7984 */ /* 0x000e680000000800 */
[----:B------:R-:W2:Y:S04]  /*0410*/  LDS R9, [R24+-0x300] ;  /* 0xfffd000018097984 */ /* 0x000ea80000000800 */
[----:B------:R-:W-:Y:S01]  /*0420*/  LDS R29, [R24+-0x180] ;  /* 0xfffe8000181d7984 */ /* 0x000fe20000000800 */
[----:B0-----:R-:W-:-:S03]  /*0430*/  FFMA R8, R12, R8, R27 ;  /* 0x000000080c087223 */ /* 0x001fc6000000001b */
[----:B------:R-:W0:Y:S01]  /*0440*/  LDS R12, [R24+-0x280] ;  /* 0xfffd8000180c7984 */ /* 0x000e220000000800 */
[----:B-1----:R-:W-:-:S03]  /*0450*/  FFMA R8, R11, R13, R8 ;  /* 0x0000000d0b087223 */ /* 0x002fc60000000008 */
[----:B------:R-:W-:Y:S01]  /*0460*/  LDS R13, [R24+-0x200] ;  /* 0xfffe0000180d7984 */ /* 0x000fe20000000800 */
[----:B--2---:R-:W-:-:S03]  /*0470*/  FFMA R27, R9, R14, R8 ;  /* 0x0000000e091b7223 */ /* 0x004fc60000000008 */
[----:B------:R-:W1:Y:S01]  /*0480*/  LDS.128 R8, [R22+-0x10] ;  /* 0xfffff00016087984 */ /* 0x000e620000000c00 */
[----:B0-----:R-:W-:-:S03]  /*0490*/  FFMA R27, R12, R15, R27 ;  /* 0x0000000f0c1b7223 */ /* 0x001fc6000000001b */
[----:B------:R-:W0:Y:S01]  /*04a0*/  LDS R15, [R24+-0x100] ;  /* 0xffff0000180f7984 */ /* 0x000e220000000800 */
[----:B-1----:R-:W-:-:S03]  /*04b0*/  FFMA R12, R8, R13, R27 ;  /* 0x0000000d080c7223 */ /* 0x002fc6000000001b */
[----:B------:R-:W1:Y:S01]  /*04c0*/  LDS R8, [R24+-0x80] ;  /* 0xffff800018087984 */ /* 0x000e620000000800 */
[----:B------:R-:W-:-:S03]  /*04d0*/  FFMA R12, R29, R9, R12 ;  /* 0x000000091d0c7223 */ /* 0x000fc6000000000c */
[----:B------:R-:W-:Y:S04]  /*04e0*/  LDS R9, [R24] ;  /* 0x0000000018097984 */ /* 0x000fe80000000800 */
[----:B------:R-:W-:Y:S01]  /*04f0*/  LDS R29, [R24+0x80] ;  /* 0x00008000181d7984 */ /* 0x000fe20000000800 */
[----:B0-----:R-:W-:-:S03]  /*0500*/  FFMA R27, R15, R10, R12 ;  /* 0x0000000a0f1b7223 */ /* 0x001fc6000000000c */
[----:B------:R-:W0:Y:S01]  /*0510*/  LDS.128 R12, [R22] ;  /* 0x00000000160c7984 */ /* 0x000e220000000c00 */
[----:B-1----:R-:W-:-:S03]  /*0520*/  FFMA R27, R8, R11, R27 ;  /* 0x0000000b081b7223 */ /* 0x002fc6000000001b */
[----:B------:R-:W1:Y:S01]  /*0530*/  LDS R11, [R24+0x100] ;  /* 0x00010000180b7984 */ /* 0x000e620000000800 */
[----:B0-----:R-:W-:-:S03]  /*0540*/  FFMA R8, R12, R9, R27 ;  /* 0x000000090c087223 */ /* 0x001fc6000000001b */
[----:B------:R-:W0:Y:S01]  /*0550*/  LDS R12, [R24+0x180] ;  /* 0x00018000180c7984 */ /* 0x000e220000000800 */
[----:B------:R-:W-:-:S03]  /*0560*/  FFMA R8, R29, R13, R8 ;  /* 0x0000000d1d087223 */ /* 0x000fc60000000008 */
[----:B------:R-:W-:Y:S01]  /*0570*/  LDS R13, [R24+0x200] ;  /* 0x00020000180d7984 */ /* 0x000fe20000000800 */
[----:B-1----:R-:W-:-:S03]  /*0580*/  FFMA R27, R11, R14, R8 ;  /* 0x0000000e0b1b7223 */ /* 0x002fc60000000008 */
[----:B------:R1:W2:Y:S02]  /*0590*/  LDS.128 R8, [R22+0x10] ;  /* 0x0000100016087984 */ /* 0x0002a40000000c00 */
[----:B-1----:R-:W-:Y:S02]  /*05a0*/  VIADD R22, R22, 0x40 ;  /* 0x0000004016167836 */ /* 0x002fe40000000000 */
[----:B0-----:R-:W-:Y:S02]  /*05b0*/  FFMA R15, R12, R15, R27 ;  /* 0x0000000f0c0f7223 */ /* 0x001fe4000000001b */
[----:B------:R-:W0:Y:S04]  /*05c0*/  LDS R27, [R24+0x280] ;  /* 0x00028000181b7984 */ /* 0x000e280000000800 */
[----:B------:R-:W1:Y:S01]  /*05d0*/  LDS R12, [R24+0x300] ;  /* 0x00030000180c7984 */ /* 0x000e620000000800 */
[----:B--2---:R-:W-:-:S03]  /*05e0*/  FFMA R8, R8, R13, R15 ;  /* 0x0000000d08087223 */ /* 0x004fc6000000000f */
[----:B------:R2:W3:Y:S02]  /*05f0*/  LDS R13, [R24+0x380] ;  /* 0x00038000180d7984 */ /* 0x0004e40000000800 */
[----:B--2---:R-:W-:Y:S01]  /*0600*/  IADD3 R24, PT, PT, R24, 0x800, RZ ;  /* 0x0000080018187810 */ /* 0x004fe20007ffe0ff */
[----:B0-----:R-:W-:-:S04]  /*0610*/  FFMA R9, R27, R9, R8 ;  /* 0x000000091b097223 */ /* 0x001fc80000000008 */
[----:B-1----:R-:W-:-:S04]  /*0620*/  FFMA R10, R12, R10, R9 ;  /* 0x0000000a0c0a7223 */ /* 0x002fc80000000009 */
[----:B---3--:R-:W-:Y:S01]  /*0630*/  FFMA R27, R13, R11, R10 ;  /* 0x0000000b0d1b7223 */ /* 0x008fe2000000000a */
[----:B------:R-:W-:Y:S06]  /*0640*/  @P0 BRA `(.L_x_21) ;  /* 0xfffffffc005c0947 */ /* 0x000fec000383ffff */
[----:B------:R-:W-:-:S07]  /*0650*/  MOV R22, R16 ;  /* 0x0000001000167202 */ /* 0x000fce0000000f00 */
.L_x_20:
[----:B------:R-:W-:-:S13]  /*0660*/  ISETP.NE.AND P0, PT, R18, RZ, PT ;  /* 0x000000ff1200720c */ /* 0x000fda0003f05270 */
[----:B------:R-:W-:Y:S05]  /*0670*/  @!P0 BRA `(.L_x_22) ;  /* 0x0000000000dc8947 */ /* 0x000fea0003800000 */
[----:B------:R-:W-:Y:S02]  /*0680*/  IADD3 R8, PT, PT, R18, -0x1, RZ ;  /* 0xffffffff12087810 */ /* 0x000fe40007ffe0ff */
[----:B------:R-:W-:Y:S02]  /*0690*/  ISETP.NE.AND P1, PT, R17, RZ, PT ;  /* 0x000000ff1100720c */ /* 0x000fe40003f25270 */
[----:B------:R-:W-:-:S13]  /*06a0*/  ISETP.GE.U32.AND P0, PT, R8, 0x7, PT ;  /* 0x000000070800780c */ /* 0x000fda0003f06070 */
[----:B------:R-:W-:Y:S05]  /*06b0*/  @!P0 BRA `(.L_x_23) ;  /* 0x0000000000548947 */ /* 0x000fea0003800000 */
[C---:B------:R-:W-:Y:S01]  /*06c0*/  IMAD R24, R22.reuse, 0x80, R21 ;  /* 0x0000008016187824 */ /* 0x040fe200078e0215 */
[C---:B------:R-:W-:Y:S02]  /*06d0*/  LEA R26, R22.reuse, R23, 0x2 ;  /* 0x00000017161a7211 */ /* 0x040fe400078e10ff */
[----:B------:R-:W-:Y:S02]  /*06e0*/  IADD3 R22, PT, PT, R22, 0x8, RZ ;  /* 0x0000000816167810 */ /* 0x000fe40007ffe0ff */
[----:B0-----:R-:W-:Y:S04]  /*06f0*/  LDS R12, [R24] ;  /* 0x00000000180c7984 */ /* 0x001fe80000000800 */
[----:B------:R-:W0:Y:S04]  /*0700*/  LDS.128 R8, [R26] ;  /* 0x000000001a087984 */ /* 0x000e280000000c00 */
[----:B------:R-:W1:Y:S04]  /*0710*/  LDS R15, [R24+0x80] ;  /* 0x00008000180f7984 */ /* 0x000e680000000800 */
[----:B------:R-:W2:Y:S04]  /*0720*/  LDS R13, [R24+0x100] ;  /* 0x00010000180d7984 */ /* 0x000ea80000000800 */
[----:B------:R-:W-:Y:S01]  /*0730*/  LDS R29, [R24+0x380] ;  /* 0x00038000181d7984 */ /* 0x000fe20000000800 */
[----:B0-----:R-:W-:-:S03]  /*0740*/  FFMA R12, R8, R12, R27 ;  /* 0x0000000c080c7223 */ /* 0x001fc6000000001b */
[----:B------:R-:W0:Y:S01]  /*0750*/  LDS R8, [R24+0x180] ;  /* 0x0001800018087984 */ /* 0x000e220000000800 */
[----:B-1----:R-:W-:-:S03]  /*0760*/  FFMA R12, R15, R9, R12 ;  /* 0x000000090f0c7223 */ /* 0x002fc6000000000c */
[----:B------:R-:W-:Y:S01]  /*0770*/  LDS R9, [R24+0x200] ;  /* 0x0002000018097984 */ /* 0x000fe20000000800 */
[----:B--2---:R-:W-:-:S03]  /*0780*/  FFMA R27, R13, R10, R12 ;  /* 0x0000000a0d1b7223 */ /* 0x004fc6000000000c */
[----:B------:R-:W1:Y:S01]  /*0790*/  LDS.128 R12, [R26+0x10] ;  /* 0x000010001a0c7984 */ /* 0x000e620000000c00 */
[----:B0-----:R-:W-:-:S03]  /*07a0*/  FFMA R11, R8, R11, R27 ;  /* 0x0000000b080b7223 */ /* 0x001fc6000000001b */
[----:B------:R-:W0:Y:S04]  /*07b0*/  LDS R27, [R24+0x280] ;  /* 0x00028000181b7984 */ /* 0x000e280000000800 */
[----:B------:R-:W2:Y:S01]  /*07c0*/  LDS R8, [R24+0x300] ;  /* 0x0003000018087984 */ /* 0x000ea20000000800 */
[----:B-1----:R-:W-:-:S04]  /*07d0*/  FFMA R12, R12, R9, R11 ;  /* 0x000000090c0c7223 */ /* 0x002fc8000000000b */
[----:B0-----:R-:W-:-:S04]  /*07e0*/  FFMA R13, R27, R13, R12 ;  /* 0x0000000d1b0d7223 */ /* 0x001fc8000000000c */
[----:B--2---:R-:W-:-:S04]  /*07f0*/  FFMA R8, R8, R14, R13 ;  /* 0x0000000e08087223 */ /* 0x004fc8000000000d */
[----:B------:R-:W-:-:S07]  /*0800*/  FFMA R27, R29, R15, R8 ;  /* 0x0000000f1d1b7223 */ /* 0x000fce0000000008 */
.L_x_23:
[----:B------:R-:W-:Y:S05]  /*0810*/  @!P1 BRA `(.L_x_22) ;  /* 0x0000000000749947 */ /* 0x000fea0003800000 */
[----:B------:R-:W-:Y:S02]  /*0820*/  IADD3 R8, PT, PT, R17, -0x1, RZ ;  /* 0xffffffff11087810 */ /* 0x000fe40007ffe0ff */
[----:B------:R-:W-:Y:S02]  /*0830*/  ISETP.NE.AND P1, PT, R7, RZ, PT ;  /* 0x000000ff0700720c */ /* 0x000fe40003f25270 */
[----:B------:R-:W-:-:S13]  /*0840*/  ISETP.GE.U32.AND P0, PT, R8, 0x3, PT ;  /* 0x000000030800780c */ /* 0x000fda0003f06070 */
[----:B------:R-:W-:Y:S05]  /*0850*/  @!P0 BRA `(.L_x_24) ;  /* 0x0000000000308947 */ /* 0x000fea0003800000 */
[C---:B------:R-:W-:Y:S01]  /*0860*/  IMAD R8, R22.reuse, 0x4, R23 ;  /* 0x0000000416087824 */ /* 0x040fe200078e0217 */
[C---:B0-----:R-:W-:Y:S02]  /*0870*/  LEA R12, R22.reuse, R21, 0x7 ;  /* 0x00000015160c7211 */ /* 0x041fe400078e38ff */
[----:B------:R-:W-:-:S03]  /*0880*/  IADD3 R22, PT, PT, R22, 0x4, RZ ;  /* 0x0000000416167810 */ /* 0x000fc60007ffe0ff */
        /* <DEDUP_REMOVED lines=9> */
.L_x_24:
[----:B------:R-:W-:Y:S05]  /*0920*/  @!P1 BRA `(.L_x_22) ;  /* 0x0000000000309947 */ /* 0x000fea0003800000 */
[C---:B------:R-:W-:Y:S02]  /*0930*/  LEA R8, R22.reuse, R23, 0x2 ;  /* 0x0000001716087211 */ /* 0x040fe400078e10ff */
[----:B0-----:R-:W-:Y:S02]  /*0940*/  LEA R13, R22, R21, 0x7 ;  /* 0x00000015160d7211 */ /* 0x001fe400078e38ff */
[----:B------:R-:W-:Y:S02]  /*0950*/  ISETP.NE.AND P0, PT, R7, 0x1, PT ;  /* 0x000000010700780c */ /* 0x000fe40003f05270 */
[----:B------:R-:W-:Y:S04]  /*0960*/  LDS.128 R8, [R8] ;  /* 0x0000000008087984 */ /* 0x000fe80000000c00 */
[----:B------:R-:W0:Y:S02]  /*0970*/  LDS R12, [R13] ;  /* 0x000000000d0c7984 */ /* 0x000e240000000800 */
[----:B0-----:R-:W-:-:S05]  /*0980*/  FFMA R27, R8, R12, R27 ;  /* 0x0000000c081b7223 */ /* 0x001fca000000001b */
[----:B------:R-:W-:Y:S05]  /*0990*/  @!P0 BRA `(.L_x_22) ;  /* 0x0000000000148947 */ /* 0x000fea0003800000 */
[----:B------:R-:W-:Y:S01]  /*09a0*/  ISETP.NE.AND P0, PT, R7, 0x2, PT ;  /* 0x000000020700780c */ /* 0x000fe20003f05270 */
[----:B------:R-:W0:-:S12]  /*09b0*/  LDS R8, [R13+0x80] ;  /* 0x000080000d087984 */ /* 0x000e180000000800 */
[----:B------:R-:W1:Y:S01]  /*09c0*/  @P0 LDS R12, [R13+0x100] ;  /* 0x000100000d0c0984 */ /* 0x000e620000000800 */
[----:B0-----:R-:W-:-:S04]  /*09d0*/  FFMA R27, R8, R9, R27 ;  /* 0x00000009081b7223 */ /* 0x001fc8000000001b */
[----:B-1----:R-:W-:-:S07]  /*09e0*/  @P0 FFMA R27, R12, R10, R27 ;  /* 0x0000000a0c1b0223 */ /* 0x002fce000000001b */
.L_x_22:
[----:B------:R-:W-:Y:S01]  /*09f0*/  IADD3 R5, PT, PT, R3, R5, RZ ;  /* 0x0000000503057210 */ /* 0x000fe20007ffe0ff */
[----:B------:R-:W-:Y:S03]  /*0a00*/  BAR.SYNC.DEFER_BLOCKING 0x0 ;  /* 0x0000000000007b1d */ /* 0x000fe60000010000 */
[----:B------:R-:W-:-:S13]  /*0a10*/  ISETP.GE.AND P0, PT, R5, UR6, PT ;  /* 0x0000000605007c0c */ /* 0x000fda000bf06270 */
[----:B------:R-:W-:Y:S05]  /*0a20*/  @!P0 BRA `(.L_x_25) ;  /* 0xfffffff400ec8947 */ /* 0x000fea000383ffff */
.L_x_19:
[----:B------:R-:W1:Y:S01]  /*0a30*/  LDC.64 R2, c[0x0][0x3a0] ;  /* 0x0000e800ff027b82 */ /* 0x000e620000000a00 */
[----:B------:R-:W2:Y:S02]  /*0a40*/  LDCU UR4, c[0x0][0x384] ;  /* 0x00007080ff0477ac */ /* 0x000ea40008000800 */
[----:B--2---:R-:W-:-:S04]  /*0a50*/  IMAD R25, R20, UR4, R25 ;  /* 0x0000000414197c24 */ /* 0x004fc8000f8e0219 */
[----:B-1----:R-:W-:-:S05]  /*0a60*/  IMAD.WIDE.U32 R2, R25, 0x4, R2 ;  /* 0x0000000419027825 */ /* 0x002fca00078e0002 */
[----:B------:R-:W-:Y:S01]  /*0a70*/  STG.E desc[UR8][R2.64], R27 ;  /* 0x0000001b02007986 */ /* 0x000fe2000c101908 */
[----:B------:R-:W-:Y:S05]  /*0a80*/  EXIT ;  /* 0x000000000000794d */ /* 0x000fea0003800000 */
.L_x_26:
        /* <DEDUP_REMOVED lines=15> */
.L_x_50:


//--------------------- .text._Z29sgemm_naive_coalesced_batchediiiiPfS_S_ --------------------------
	.section	.text._Z29sgemm_naive_coalesced_batchediiiiPfS_S_,"ax",@progbits
	.align	128
        .global         _Z29sgemm_naive_coalesced_batchediiiiPfS_S_
        .type           _Z29sgemm_naive_coalesced_batchediiiiPfS_S_,@function
        .size           _Z29sgemm_naive_coalesced_batchediiiiPfS_S_,(.L_x_51 - _Z29sgemm_naive_coalesced_batchediiiiPfS_S_)
        .other          _Z29sgemm_naive_coalesced_batchediiiiPfS_S_,@"STO_CUDA_ENTRY STV_DEFAULT"
_Z29sgemm_naive_coalesced_batchediiiiPfS_S_:
.text._Z29sgemm_naive_coalesced_batchediiiiPfS_S_:
[----:B------:R-:W-:Y:S01]  /*0000*/  LDC R1, c[0x0][0x37c] ;  /* 0x0000df00ff017b82 */ /* 0x000fe20000000800 */
[----:B------:R-:W0:Y:S01]  /*0010*/  S2R R5, SR_TID.Z ;  /* 0x0000000000057919 */ /* 0x000e220000002300 */
[----:B------:R-:W1:Y:S06]  /*0020*/  LDCU UR5, c[0x0][0x360] ;  /* 0x00006c00ff0577ac */ /* 0x000e6c0008000800 */
[----:B------:R-:W2:Y:S01]  /*0030*/  LDC R3, c[0x0][0x364] ;  /* 0x0000d900ff037b82 */ /* 0x000ea20000000800 */
[----:B------:R-:W2:Y:S01]  /*0040*/  S2R R2, SR_TID.Y ;  /* 0x0000000000027919 */ /* 0x000ea20000002200 */
[----:B------:R-:W3:Y:S06]  /*0050*/  LDCU UR8, c[0x0][0x380] ;  /* 0x00007000ff0877ac */ /* 0x000eec0008000800 */
[----:B------:R-:W0:Y:S08]  /*0060*/  S2UR UR7, SR_CTAID.Z ;  /* 0x00000000000779c3 */ /* 0x000e300000002700 */
[----:B------:R-:W0:Y:S08]  /*0070*/  LDC R0, c[0x0][0x368] ;  /* 0x0000da00ff007b82 */ /* 0x000e300000000800 */
[----:B------:R-:W1:Y:S08]  /*0080*/  S2UR UR4, SR_CTAID.X ;  /* 0x00000000000479c3 */ /* 0x000e700000002500 */
[----:B------:R-:W2:Y:S01]  /*0090*/  S2UR UR6, SR_CTAID.Y ;  /* 0x00000000000679c3 */ /* 0x000ea20000002600 */
[----:B0-----:R-:W-:-:S05]  /*00a0*/  IMAD R0, R0, UR7, R5 ;  /* 0x0000000700007c24 */ /* 0x001fca000f8e0205 */
[----:B---3--:R-:W-:Y:S01]  /*00b0*/  ISETP.GE.U32.AND P0, PT, R0, UR8, PT ;  /* 0x0000000800007c0c */ /* 0x008fe2000bf06070 */
[----:B-1----:R-:W-:Y:S01]  /*00c0*/  UIMAD UR4, UR4, UR5, URZ ;  /* 0x00000005040472a4 */ /* 0x002fe2000f8e02ff */
[----:B--2---:R-:W-:-:S11]  /*00d0*/  IMAD R3, R3, UR6, R2 ;  /* 0x0000000603037c24 */ /* 0x004fd6000f8e0202 */
[----:B------:R-:W-:Y:S05]  /*00e0*/  @P0 EXIT ;  /* 0x000000000000094d */ /* 0x000fea0003800000 */
[----:B------:R-:W0:Y:S01]  /*00f0*/  S2R R18, SR_TID.X ;  /* 0x0000000000127919 */ /* 0x000e220000002100 */
[----:B------:R-:W1:Y:S01]  /*0100*/  LDC R2, c[0x0][0x388] ;  /* 0x0000e200ff027b82 */ /* 0x000e620000000800 */
[----:B------:R-:W2:Y:S02]  /*0110*/  LDCU UR5, c[0x0][0x384] ;  /* 0x00007080ff0577ac */ /* 0x000ea40008000800 */
[----:B--2---:R-:W-:Y:S02]  /*0120*/  ISETP.GE.U32.AND P0, PT, R3, UR5, PT ;  /* 0x0000000503007c0c */ /* 0x004fe4000bf06070 */
[----:B0-----:R-:W-:-:S04]  /*0130*/  IADD3 R5, PT, PT, R18, UR4, RZ ;  /* 0x0000000412057c10 */ /* 0x001fc8000fffe0ff */
[----:B-1----:R-:W-:-:S13]  /*0140*/  ISETP.GE.U32.OR P0, PT, R5, R2, P0 ;  /* 0x000000020500720c */ /* 0x002fda0000706470 */
[----:B------:R-:W-:Y:S05]  /*0150*/  @P0 EXIT ;  /* 0x000000000000094d */ /* 0x000fea0003800000 */
[----:B------:R-:W0:Y:S01]  /*0160*/  LDC R7, c[0x0][0x38c] ;  /* 0x0000e300ff077b82 */ /* 0x000e220000000800 */
[----:B------:R-:W1:Y:S01]  /*0170*/  LDCU.64 UR6, c[0x0][0x358] ;  /* 0x00006b00ff0677ac */ /* 0x000e620008000a00 */
[----:B------:R-:W-:Y:S01]  /*0180*/  HFMA2 R20, -RZ, RZ, 0, 0 ;  /* 0x00000000ff147431 */ /* 0x000fe200000001ff */
[----:B0-----:R-:W-:-:S13]  /*0190*/  ISETP.GE.AND P0, PT, R7, 0x1, PT ;  /* 0x000000010700780c */ /* 0x001fda0003f06270 */
[----:B-1----:R-:W-:Y:S05]  /*01a0*/  @!P0 BRA `(.L_x_27) ;  /* 0x00000008007c8947 */ /* 0x002fea0003800000 */
[C---:B------:R-:W-:Y:S01]  /*01b0*/  ISETP.GE.U32.AND P1, PT, R7.reuse, 0x8, PT ;  /* 0x000000080700780c */ /* 0x040fe20003f26070 */
[C---:B------:R-:W-:Y:S01]  /*01c0*/  IMAD R11, R0.reuse, R7, RZ ;  /* 0x00000007000b7224 */ /* 0x040fe200078e02ff */
[----:B------:R-:W-:Y:S01]  /*01d0*/  LOP3.LUT R4, R7, 0x7, RZ, 0xc0, !PT ;  /* 0x0000000707047812 */ /* 0x000fe200078ec0ff */
[----:B------:R-:W-:Y:S01]  /*01e0*/  IMAD R6, R0, UR5, R3 ;  /* 0x0000000500067c24 */ /* 0x000fe2000f8e0203 */
[----:B------:R-:W-:Y:S02]  /*01f0*/  MOV R20, RZ ;  /* 0x000000ff00147202 */ /* 0x000fe40000000f00 */
[----:B------:R-:W-:Y:S02]  /*0200*/  ISETP.NE.AND P0, PT, R4, RZ, PT ;  /* 0x000000ff0400720c */ /* 0x000fe40003f05270 */
[----:B------:R-:W-:-:S05]  /*0210*/  MOV R8, RZ ;  /* 0x000000ff00087202 */ /* 0x000fca0000000f00 */
[----:B------:R-:W-:Y:S06]  /*0220*/  @!P1 BRA `(.L_x_28) ;  /* 0x0000000400489947 */ /* 0x000fec0003800000 */
[-C--:B------:R-:W-:Y:S01]  /*0230*/  IMAD R9, R7, R2.reuse, RZ ;  /* 0x0000000207097224 */ /* 0x080fe200078e02ff */
[C---:B------:R-:W-:Y:S01]  /*0240*/  IADD3 R19, PT, PT, R11.reuse, 0x2, RZ ;  /* 0x000000020b137810 */ /* 0x040fe20007ffe0ff */
[CC--:B------:R-:W-:Y:S01]  /*0250*/  IMAD R12, R11.reuse, R2.reuse, R2 ;  /* 0x000000020b0c7224 */ /* 0x0c0fe200078e0202 */
[C---:B------:R-:W-:Y:S01]  /*0260*/  IADD3 R21, PT, PT, R11.reuse, 0x3, RZ ;  /* 0x000000030b157810 */ /* 0x040fe20007ffe0ff */
[----:B------:R-:W-:Y:S01]  /*0270*/  IMAD R18, R0, R9, R18 ;  /* 0x0000000900127224 */ /* 0x000fe200078e0212 */
[C---:B------:R-:W-:Y:S01]  /*0280*/  IADD3 R23, PT, PT, R11.reuse, 0x4, RZ ;  /* 0x000000040b177810 */ /* 0x040fe20007ffe0ff */
[----:B------:R-:W-:Y:S01]  /*0290*/  IMAD R10, R6, R7, 0x3 ;  /* 0x00000003060a7424 */ /* 0x000fe200078e0207 */
[----:B------:R-:W-:Y:S01]  /*02a0*/  IADD3 R25, PT, PT, R11, 0x5, RZ ;  /* 0x000000050b197810 */ /* 0x000fe20007ffe0ff */
[-CC-:B------:R-:W-:Y:S01]  /*02b0*/  IMAD R19, R19, R2.reuse, R5.reuse ;  /* 0x0000000213137224 */ /* 0x180fe200078e0205 */
[----:B------:R-:W-:Y:S01]  /*02c0*/  IADD3 R27, PT, PT, R11, 0x6, RZ ;  /* 0x000000060b1b7810 */ /* 0x000fe20007ffe0ff */
[-CC-:B------:R-:W-:Y:S01]  /*02d0*/  IMAD R21, R21, R2.reuse, R5.reuse ;  /* 0x0000000215157224 */ /* 0x180fe200078e0205 */
[----:B------:R-:W-:Y:S01]  /*02e0*/  IADD3 R29, PT, PT, R11, 0x7, RZ ;  /* 0x000000070b1d7810 */ /* 0x000fe20007ffe0ff */
[-CC-:B------:R-:W-:Y:S01]  /*02f0*/  IMAD R23, R23, R2.reuse, R5.reuse ;  /* 0x0000000217177224 */ /* 0x180fe200078e0205 */
[----:B------:R-:W-:Y:S01]  /*0300*/  LOP3.LUT R8, R7, 0x7ffffff8, RZ, 0xc0, !PT ;  /* 0x7ffffff807087812 */ /* 0x000fe200078ec0ff */
[-CC-:B------:R-:W-:Y:S01]  /*0310*/  IMAD R25, R25, R2.reuse, R5.reuse ;  /* 0x0000000219197224 */ /* 0x180fe200078e0205 */
[----:B------:R-:W-:Y:S01]  /*0320*/  MOV R20, RZ ;  /* 0x000000ff00147202 */ /* 0x000fe20000000f00 */
[--C-:B------:R-:W-:Y:S01]  /*0330*/  IMAD R27, R27, R2, R5.reuse ;  /* 0x000000021b1b7224 */ /* 0x100fe200078e0205 */
[----:B------:R-:W-:Y:S01]  /*0340*/  IADD3 R9, PT, PT, R5, R12, RZ ;  /* 0x0000000c05097210 */ /* 0x000fe20007ffe0ff */
[----:B------:R-:W-:Y:S01]  /*0350*/  IMAD R29, R29, R2, R5 ;  /* 0x000000021d1d7224 */ /* 0x000fe200078e0205 */
[----:B------:R-:W-:-:S02]  /*0360*/  IADD3 R22, PT, PT, -R8, RZ, RZ ;  /* 0x000000ff08167210 */ /* 0x000fc40007ffe1ff */
[----:B------:R-:W-:-:S07]  /*0370*/  IADD3 R18, PT, PT, R18, UR4, RZ ;  /* 0x0000000412127c10 */ /* 0x000fce000fffe0ff */
.L_x_29:
[----:B------:R-:W0:Y:S01]  /*0380*/  LDC.64 R12, c[0x0][0x390] ;  /* 0x0000e400ff0c7b82 */ /* 0x000e220000000a00 */
[----:B------:R-:W-:-:S07]  /*0390*/  IADD3 R17, PT, PT, R10, -0x3, RZ ;  /* 0xfffffffd0a117810 */ /* 0x000fce0007ffe0ff */
[----:B------:R-:W1:Y:S01]  /*03a0*/  LDC.64 R14, c[0x0][0x398] ;  /* 0x0000e600ff0e7b82 */ /* 0x000e620000000a00 */
[----:B0-----:R-:W-:-:S05]  /*03b0*/  IMAD.WIDE.U32 R16, R17, 0x4, R12 ;  /* 0x0000000411107825 */ /* 0x001fca00078e000c */
[----:B------:R1:W2:Y:S02]  /*03c0*/  LDG.E R24, desc[UR6][R16.64] ;  /* 0x0000000610187981 */ /* 0x0002a4000c1e1900 */
[----:B-1----:R-:W-:-:S05]  /*03d0*/  IMAD.WIDE.U32 R16, R18, 0x4, R14 ;  /* 0x0000000412107825 */ /* 0x002fca00078e000e */
[----:B------:R-:W2:Y:S02]  /*03e0*/  LDG.E R26, desc[UR6][R16.64] ;  /* 0x00000006101a7981 */ /* 0x000ea4000c1e1900 */
[----:B--2---:R-:W-:Y:S01]  /*03f0*/  FFMA R20, R24, R26, R20 ;  /* 0x0000001a18147223 */ /* 0x004fe20000000014 */
[----:B------:R-:W-:-:S05]  /*0400*/  IADD3 R24, PT, PT, R10, -0x2, RZ ;  /* 0xfffffffe0a187810 */ /* 0x000fca0007ffe0ff */
[----:B------:R-:W-:-:S05]  /*0410*/  IMAD.WIDE.U32 R16, R24, 0x4, R12 ;  /* 0x0000000418107825 */ /* 0x000fca00078e000c */
[----:B------:R0:W2:Y:S02]  /*0420*/  LDG.E R24, desc[UR6][R16.64] ;  /* 0x0000000610187981 */ /* 0x0000a4000c1e1900 */
[----:B0-----:R-:W-:-:S05]  /*0430*/  IMAD.WIDE.U32 R16, R9, 0x4, R14 ;  /* 0x0000000409107825 */ /* 0x001fca00078e000e */
[----:B------:R-:W2:Y:S02]  /*0440*/  LDG.E R26, desc[UR6][R16.64] ;  /* 0x00000006101a7981 */ /* 0x000ea4000c1e1900 */
[----:B--2---:R-:W-:Y:S01]  /*0450*/  FFMA R20, R24, R26, R20 ;  /* 0x0000001a18147223 */ /* 0x004fe20000000014 */
[----:B------:R-:W-:-:S05]  /*0460*/  IADD3 R24, PT, PT, R10, -0x1, RZ ;  /* 0xffffffff0a187810 */ /* 0x000fca0007ffe0ff */
[----:B------:R-:W-:-:S05]  /*0470*/  IMAD.WIDE.U32 R16, R24, 0x4, R12 ;  /* 0x0000000418107825 */ /* 0x000fca00078e000c */
[----:B------:R0:W2:Y:S02]  /*0480*/  LDG.E R24, desc[UR6][R16.64] ;  /* 0x0000000610187981 */ /* 0x0000a4000c1e1900 */
[----:B0-----:R-:W-:-:S05]  /*0490*/  IMAD.WIDE.U32 R16, R19, 0x4, R14 ;  /* 0x0000000413107825 */ /* 0x001fca00078e000e */
[----:B------:R0:W2:Y:S02]  /*04a0*/  LDG.E R26, desc[UR6][R16.64] ;  /* 0x00000006101a7981 */ /* 0x0000a4000c1e1900 */
[----:B0-----:R-:W-:-:S04]  /*04b0*/  IMAD.WIDE.U32 R16, R10, 0x4, R12 ;  /* 0x000000040a107825 */ /* 0x001fc800078e000c */
[----:B--2---:R-:W-:Y:S02]  /*04c0*/  FFMA R20, R24, R26, R20 ;  /* 0x0000001a18147223 */ /* 0x004fe40000000014 */
[----:B------:R0:W2:Y:S02]  /*04d0*/  LDG.E R24, desc[UR6][R16.64] ;  /* 0x0000000610187981 */ /* 0x0000a4000c1e1900 */
[----:B0-----:R-:W-:-:S05]  /*04e0*/  IMAD.WIDE.U32 R16, R21, 0x4, R14 ;  /* 0x0000000415107825 */ /* 0x001fca00078e000e */
[----:B------:R-:W2:Y:S02]  /*04f0*/  LDG.E R26, desc[UR6][R16.64] ;  /* 0x00000006101a7981 */ /* 0x000ea4000c1e1900 */
[----:B--2---:R-:W-:Y:S01]  /*0500*/  FFMA R20, R24, R26, R20 ;  /* 0x0000001a18147223 */ /* 0x004fe20000000014 */
[----:B------:R-:W-:-:S05]  /*0510*/  IADD3 R24, PT, PT, R10, 0x1, RZ ;  /* 0x000000010a187810 */ /* 0x000fca0007ffe0ff */
[----:B------:R-:W-:-:S05]  /*0520*/  IMAD.WIDE.U32 R16, R24, 0x4, R12 ;  /* 0x0000000418107825 */ /* 0x000fca00078e000c */
        /* <DEDUP_REMOVED lines=11> */
[----:B------:R-:W-:Y:S01]  /*05e0*/  IMAD.WIDE.U32 R16, R24, 0x4, R12 ;  /* 0x0000000418107825 */ /* 0x000fe200078e000c */
[----:B------:R-:W-:-:S05]  /*05f0*/  IADD3 R24, PT, PT, R10, 0x4, RZ ;  /* 0x000000040a187810 */ /* 0x000fca0007ffe0ff */
[----:B------:R-:W-:Y:S01]  /*0600*/  IMAD.WIDE.U32 R12, R24, 0x4, R12 ;  /* 0x00000004180c7825 */ /* 0x000fe200078e000c */
[----:B------:R-:W2:Y:S04]  /*0610*/  LDG.E R17, desc[UR6][R16.64] ;  /* 0x0000000610117981 */ /* 0x000ea8000c1e1900 */
[----:B------:R0:W3:Y:S02]  /*0620*/  LDG.E R24, desc[UR6][R12.64] ;  /* 0x000000060c187981 */ /* 0x0000e4000c1e1900 */
[----:B0-----:R-:W-:-:S04]  /*0630*/  IMAD.WIDE.U32 R12, R27, 0x4, R14 ;  /* 0x000000041b0c7825 */ /* 0x001fc800078e000e */
[----:B------:R-:W-:Y:S01]  /*0640*/  IMAD.WIDE.U32 R14, R29, 0x4, R14 ;  /* 0x000000041d0e7825 */ /* 0x000fe200078e000e */
[----:B------:R-:W2:Y:S05]  /*0650*/  LDG.E R26, desc[UR6][R12.64] ;  /* 0x000000060c1a7981 */ /* 0x000eaa000c1e1900 */
[----:B------:R-:W3:Y:S01]  /*0660*/  LDG.E R15, desc[UR6][R14.64] ;  /* 0x000000060e0f7981 */ /* 0x000ee2000c1e1900 */
[----:B------:R-:W-:Y:S02]  /*0670*/  IADD3 R22, PT, PT, R22, 0x8, RZ ;  /* 0x0000000816167810 */ /* 0x000fe40007ffe0ff */
[----:B------:R-:W-:Y:S02]  /*0680*/  IADD3 R10, PT, PT, R10, 0x8, RZ ;  /* 0x000000080a0a7810 */ /* 0x000fe40007ffe0ff */
[----:B------:R-:W-:-:S02]  /*0690*/  ISETP.NE.AND P1, PT, R22, RZ, PT ;  /* 0x000000ff1600720c */ /* 0x000fc40003f25270 */
[C---:B------:R-:W-:Y:S02]  /*06a0*/  LEA R9, R2.reuse, R9, 0x3 ;  /* 0x0000000902097211 */ /* 0x040fe400078e18ff */
[C---:B------:R-:W-:Y:S02]  /*06b0*/  LEA R19, R2.reuse, R19, 0x3 ;  /* 0x0000001302137211 */ /* 0x040fe400078e18ff */
[C---:B------:R-:W-:Y:S02]  /*06c0*/  LEA R21, R2.reuse, R21, 0x3 ;  /* 0x0000001502157211 */ /* 0x040fe400078e18ff */
[C---:B------:R-:W-:Y:S02]  /*06d0*/  LEA R23, R2.reuse, R23, 0x3 ;  /* 0x0000001702177211 */ /* 0x040fe400078e18ff */
[C---:B------:R-:W-:Y:S02]  /*06e0*/  LEA R25, R2.reuse, R25, 0x3 ;  /* 0x0000001902197211 */ /* 0x040fe400078e18ff */
[----:B------:R-:W-:-:S02]  /*06f0*/  LEA R27, R2, R27, 0x3 ;  /* 0x0000001b021b7211 */ /* 0x000fc400078e18ff */
[C---:B------:R-:W-:Y:S02]  /*0700*/  LEA R29, R2.reuse, R29, 0x3 ;  /* 0x0000001d021d7211 */ /* 0x040fe400078e18ff */
[----:B------:R-:W-:Y:S01]  /*0710*/  LEA R18, R2, R18, 0x3 ;  /* 0x0000001202127211 */ /* 0x000fe200078e18ff */
[----:B--2---:R-:W-:-:S04]  /*0720*/  FFMA R20, R17, R26, R20 ;  /* 0x0000001a11147223 */ /* 0x004fc80000000014 */
[----:B---3--:R-:W-:Y:S01]  /*0730*/  FFMA R20, R24, R15, R20 ;  /* 0x0000000f18147223 */ /* 0x008fe20000000014 */
[----:B------:R-:W-:Y:S06]  /*0740*/  @P1 BRA `(.L_x_29) ;  /* 0xfffffffc000c1947 */ /* 0x000fec000383ffff */
.L_x_28:
[----:B------:R-:W-:Y:S05]  /*0750*/  @!P0 BRA `(.L_x_27) ;  /* 0x0000000400108947 */ /* 0x000fea0003800000 */
[----:B------:R-:W-:Y:S02]  /*0760*/  ISETP.GE.U32.AND P0, PT, R4, 0x4, PT ;  /* 0x000000040400780c */ /* 0x000fe40003f06070 */
[----:B------:R-:W-:-:S04]  /*0770*/  LOP3.LUT R9, R7, 0x3, RZ, 0xc0, !PT ;  /* 0x0000000307097812 */ /* 0x000fc800078ec0ff */
[----:B------:R-:W-:-:S07]  /*0780*/  ISETP.NE.AND P1, PT, R9, RZ, PT ;  /* 0x000000ff0900720c */ /* 0x000fce0003f25270 */
[----:B------:R-:W-:Y:S06]  /*0790*/  @!P0 BRA `(.L_x_30) ;  /* 0x0000000000808947 */ /* 0x000fec0003800000 */
[----:B------:R-:W0:Y:S01]  /*07a0*/  LDC.64 R12, c[0x0][0x398] ;  /* 0x0000e600ff0c7b82 */ /* 0x000e220000000a00 */
[----:B------:R-:W-:Y:S01]  /*07b0*/  IADD3 R4, PT, PT, R11, R8, RZ ;  /* 0x000000080b047210 */ /* 0x000fe20007ffe0ff */
[----:B------:R-:W-:-:S04]  /*07c0*/  IMAD R17, R6, R7, R8 ;  /* 0x0000000706117224 */ /* 0x000fc800078e0208 */
[-C--:B------:R-:W-:Y:S01]  /*07d0*/  IMAD R19, R4, R2.reuse, R5 ;  /* 0x0000000204137224 */ /* 0x080fe200078e0205 */
[C---:B------:R-:W-:Y:S01]  /*07e0*/  IADD3 R25, PT, PT, R17.reuse, 0x1, RZ ;  /* 0x0000000111197810 */ /* 0x040fe20007ffe0ff */
[----:B------:R-:W1:Y:S01]  /*07f0*/  LDC.64 R14, c[0x0][0x390] ;  /* 0x0000e400ff0e7b82 */ /* 0x000e620000000a00 */
[C---:B------:R-:W-:Y:S02]  /*0800*/  IADD3 R21, PT, PT, R17.reuse, 0x2, RZ ;  /* 0x0000000211157810 */ /* 0x040fe40007ffe0ff */
[----:B------:R-:W-:Y:S01]  /*0810*/  IADD3 R4, PT, PT, R17, 0x3, RZ ;  /* 0x0000000311047810 */ /* 0x000fe20007ffe0ff */
[C---:B0-----:R-:W-:Y:S01]  /*0820*/  IMAD.WIDE.U32 R26, R19.reuse, 0x4, R12 ;  /* 0x00000004131a7825 */ /* 0x041fe200078e000c */
[----:B------:R-:W-:-:S04]  /*0830*/  IADD3 R19, PT, PT, R19, R2, RZ ;  /* 0x0000000213137210 */ /* 0x000fc80007ffe0ff */
[-C--:B------:R-:W-:Y:S01]  /*0840*/  IADD3 R16, PT, PT, R19, R2.reuse, RZ ;  /* 0x0000000213107210 */ /* 0x080fe20007ffe0ff */
[--C-:B-1----:R-:W-:Y:S01]  /*0850*/  IMAD.WIDE.U32 R22, R17, 0x4, R14.reuse ;  /* 0x0000000411167825 */ /* 0x102fe200078e000e */
[----:B------:R-:W2:Y:S03]  /*0860*/  LDG.E R26, desc[UR6][R26.64] ;  /* 0x000000061a1a7981 */ /* 0x000ea6000c1e1900 */
[----:B------:R-:W-:Y:S02]  /*0870*/  IMAD.WIDE.U32 R24, R25, 0x4, R14 ;  /* 0x0000000419187825 */ /* 0x000fe400078e000e */
[----:B------:R-:W2:Y:S02]  /*0880*/  LDG.E R23, desc[UR6][R22.64] ;  /* 0x0000000616177981 */ /* 0x000ea4000c1e1900 */
[----:B------:R-:W-:Y:S02]  /*0890*/  IMAD.WIDE.U32 R28, R19, 0x4, R12 ;  /* 0x00000004131c7825 */ /* 0x000fe400078e000c */
[----:B------:R-:W3:Y:S02]  /*08a0*/  LDG.E R24, desc[UR6][R24.64] ;  /* 0x0000000618187981 */ /* 0x000ee4000c1e1900 */
[----:B------:R-:W-:Y:S01]  /*08b0*/  IMAD.WIDE.U32 R18, R21, 0x4, R14 ;  /* 0x0000000415127825 */ /* 0x000fe200078e000e */
[C---:B------:R-:W-:Y:S01]  /*08c0*/  IADD3 R21, PT, PT, R16.reuse, R2, RZ ;  /* 0x0000000210157210 */ /* 0x040fe20007ffe0ff */
[----:B------:R-:W3:Y:S02]  /*08d0*/  LDG.E R29, desc[UR6][R28.64] ;  /* 0x000000061c1d7981 */ /* 0x000ee4000c1e1900 */
[----:B------:R-:W-:-:S02]  /*08e0*/  IMAD.WIDE.U32 R16, R16, 0x4, R12 ;  /* 0x0000000410107825 */ /* 0x000fc400078e000c */
[----:B------:R-:W4:Y:S02]  /*08f0*/  LDG.E R18, desc[UR6][R18.64] ;  /* 0x0000000612127981 */ /* 0x000f24000c1e1900 */
[----:B------:R-:W-:Y:S02]  /*0900*/  IMAD.WIDE.U32 R14, R4, 0x4, R14 ;  /* 0x00000004040e7825 */ /* 0x000fe400078e000e */
[----:B------:R-:W4:Y:S02]  /*0910*/  LDG.E R16, desc[UR6][R16.64] ;  /* 0x0000000610107981 */ /* 0x000f24000c1e1900 */
[----:B------:R-:W-:Y:S02]  /*0920*/  IMAD.WIDE.U32 R12, R21, 0x4, R12 ;  /* 0x00000004150c7825 */ /* 0x000fe400078e000c */
[----:B------:R-:W5:Y:S04]  /*0930*/  LDG.E R14, desc[UR6][R14.64] ;  /* 0x000000060e0e7981 */ /* 0x000f68000c1e1900 */
[----:B------:R-:W5:Y:S01]  /*0940*/  LDG.E R12, desc[UR6][R12.64] ;  /* 0x000000060c0c7981 */ /* 0x000f62000c1e1900 */
[----:B------:R-:W-:Y:S01]  /*0950*/  IADD3 R8, PT, PT, R8, 0x4, RZ ;  /* 0x0000000408087810 */ /* 0x000fe20007ffe0ff */
[----:B--2---:R-:W-:-:S04]  /*0960*/  FFMA R23, R23, R26, R20 ;  /* 0x0000001a17177223 */ /* 0x004fc80000000014 */
[----:B---3--:R-:W-:-:S04]  /*0970*/  FFMA R23, R24, R29, R23 ;  /* 0x0000001d18177223 */ /* 0x008fc80000000017 */
[----:B----4-:R-:W-:-:S04]  /*0980*/  FFMA R23, R18, R16, R23 ;  /* 0x0000001012177223 */ /* 0x010fc80000000017 */
[----:B-----5:R-:W-:-:S07]  /*0990*/  FFMA R20, R14, R12, R23 ;  /* 0x0000000c0e147223 */ /* 0x020fce0000000017 */
.L_x_30:
[----:B------:R-:W-:Y:S05]  /*09a0*/  @!P1 BRA `(.L_x_27) ;  /* 0x00000000007c9947 */ /* 0x000fea0003800000 */
[----:B------:R-:W0:Y:S01]  /*09b0*/  LDC.64 R12, c[0x0][0x390] ;  /* 0x0000e400ff0c7b82 */ /* 0x000e220000000a00 */
[----:B------:R-:W-:Y:S02]  /*09c0*/  ISETP.NE.AND P0, PT, R9, 0x1, PT ;  /* 0x000000010900780c */ /* 0x000fe40003f05270 */
[----:B------:R-:W-:-:S04]  /*09d0*/  LOP3.LUT R4, R7, 0x1, RZ, 0xc0, !PT ;  /* 0x0000000107047812 */ /* 0x000fc800078ec0ff */
[----:B------:R-:W-:Y:S01]  /*09e0*/  ISETP.NE.U32.AND P1, PT, R4, 0x1, PT ;  /* 0x000000010400780c */ /* 0x000fe20003f25070 */
[----:B------:R-:W1:Y:S06]  /*09f0*/  LDC.64 R18, c[0x0][0x398] ;  /* 0x0000e600ff127b82 */ /* 0x000e6c0000000a00 */
[----:B------:R-:W-:Y:S01]  /*0a00*/  @P0 IADD3 R4, PT, PT, R11, R8, RZ ;  /* 0x000000080b040210 */ /* 0x000fe20007ffe0ff */
[----:B------:R-:W-:Y:S01]  /*0a10*/  @P0 IMAD R9, R6, R7, R8 ;  /* 0x0000000706090224 */ /* 0x000fe200078e0208 */
[----:B------:R-:W2:Y:S01]  /*0a20*/  LDC.64 R14, c[0x0][0x390] ;  /* 0x0000e400ff0e7b82 */ /* 0x000ea20000000a00 */
[----:B------:R-:W-:-:S02]  /*0a30*/  @P0 IADD3 R8, PT, PT, R8, 0x2, RZ ;  /* 0x0000000208080810 */ /* 0x000fc40007ffe0ff */
[----:B------:R-:W-:Y:S01]  /*0a40*/  @P0 IMAD R23, R4, R2, R5 ;  /* 0x0000000204170224 */ /* 0x000fe200078e0205 */
[----:B------:R-:W-:Y:S02]  /*0a50*/  @P0 IADD3 R25, PT, PT, R9, 0x1, RZ ;  /* 0x0000000109190810 */ /* 0x000fe40007ffe0ff */
[----:B------:R-:W-:Y:S01]  /*0a60*/  @!P1 IMAD R21, R6, R7, R8 ;  /* 0x0000000706159224 */ /* 0x000fe200078e0208 */
[----:B------:R-:W-:Y:S01]  /*0a70*/  @!P1 IADD3 R11, PT, PT, R11, R8, RZ ;  /* 0x000000080b0b9210 */ /* 0x000fe20007ffe0ff */
[----:B------:R-:W3:Y:S01]  /*0a80*/  LDC.64 R16, c[0x0][0x398] ;  /* 0x0000e600ff107b82 */ /* 0x000ee20000000a00 */
[----:B0-----:R-:W-:Y:S01]  /*0a90*/  @P0 IMAD.WIDE.U32 R6, R9, 0x4, R12 ;  /* 0x0000000409060825 */ /* 0x001fe200078e000c */
[----:B------:R-:W-:-:S03]  /*0aa0*/  @P0 IADD3 R27, PT, PT, R23, R2, RZ ;  /* 0x00000002171b0210 */ /* 0x000fc60007ffe0ff */
[----:B------:R-:W-:Y:S02]  /*0ab0*/  @P0 IMAD.WIDE.U32 R12, R25, 0x4, R12 ;  /* 0x00000004190c0825 */ /* 0x000fe400078e000c */
[----:B------:R-:W4:Y:S02]  /*0ac0*/  @P0 LDG.E R7, desc[UR6][R6.64] ;  /* 0x0000000606070981 */ /* 0x000f24000c1e1900 */
[--C-:B-1----:R-:W-:Y:S02]  /*0ad0*/  @P0 IMAD.WIDE.U32 R8, R23, 0x4, R18.reuse ;  /* 0x0000000417080825 */ /* 0x102fe400078e0012 */
[----:B------:R-:W5:Y:S02]  /*0ae0*/  @P0 LDG.E R13, desc[UR6][R12.64] ;  /* 0x000000060c0d0981 */ /* 0x000f64000c1e1900 */
[----:B------:R-:W-:Y:S02]  /*0af0*/  @P0 IMAD.WIDE.U32 R18, R27, 0x4, R18 ;  /* 0x000000041b120825 */ /* 0x000fe400078e0012 */
[----:B------:R-:W4:Y:S02]  /*0b00*/  @P0 LDG.E R8, desc[UR6][R8.64] ;  /* 0x0000000608080981 */ /* 0x000f24000c1e1900 */
[----:B------:R-:W-:-:S02]  /*0b10*/  @!P1 IMAD R11, R11, R2, R5 ;  /* 0x000000020b0b9224 */ /* 0x000fc400078e0205 */
[----:B--2---:R-:W-:Y:S01]  /*0b20*/  @!P1 IMAD.WIDE.U32 R14, R21, 0x4, R14 ;  /* 0x00000004150e9825 */ /* 0x004fe200078e000e */
[----:B------:R-:W5:Y:S03]  /*0b30*/  @P0 LDG.E R18, desc[UR6][R18.64] ;  /* 0x0000000612120981 */ /* 0x000f66000c1e1900 */
[----:B---3--:R-:W-:Y:S02]  /*0b40*/  @!P1 IMAD.WIDE.U32 R16, R11, 0x4, R16 ;  /* 0x000000040b109825 */ /* 0x008fe400078e0010 */
[----:B------:R-:W2:Y:S04]  /*0b50*/  @!P1 LDG.E R15, desc[UR6][R14.64] ;  /* 0x000000060e0f9981 */ /* 0x000ea8000c1e1900 */
[----:B------:R-:W2:Y:S01]  /*0b60*/  @!P1 LDG.E R16, desc[UR6][R16.64] ;  /* 0x0000000610109981 */ /* 0x000ea2000c1e1900 */
[----:B----4-:R-:W-:-:S04]  /*0b70*/  @P0 FFMA R4, R7, R8, R20 ;  /* 0x0000000807040223 */ /* 0x010fc80000000014 */
[----:B-----5:R-:W-:-:S04]  /*0b80*/  @P0 FFMA R20, R13, R18, R4 ;  /* 0x000000120d140223 */ /* 0x020fc80000000004 */
[----:B--2---:R-:W-:-:S07]  /*0b90*/  @!P1 FFMA R20, R15, R16, R20 ;  /* 0x000000100f149223 */ /* 0x004fce0000000014 */
.L_x_27:
[----:B------:R-:W0:Y:S01]  /*0ba0*/  LDC.64 R6, c[0x0][0x3a0] ;  /* 0x0000e800ff067b82 */ /* 0x000e220000000a00 */
[----:B------:R-:W-:-:S04]  /*0bb0*/  IMAD R3, R0, UR5, R3 ;  /* 0x0000000500037c24 */ /* 0x000fc8000f8e0203 */
[----:B------:R-:W-:-:S04]  /*0bc0*/  IMAD R3, R3, R2, R5 ;  /* 0x0000000203037224 */ /* 0x000fc800078e0205 */
[----:B0-----:R-:W-:-:S05]  /*0bd0*/  IMAD.WIDE.U32 R2, R3, 0x4, R6 ;  /* 0x0000000403027825 */ /* 0x001fca00078e0006 */
[----:B------:R-:W-:Y:S01]  /*0be0*/  STG.E desc[UR6][R2.64], R20 ;  /* 0x0000001402007986 */ /* 0x000fe2000c101906 */
[----:B------:R-:W-:Y:S05]  /*0bf0*/  EXIT ;  /* 0x000000000000794d */ /* 0x000fea0003800000 */
.L_x_31:
        /* <DEDUP_REMOVED lines=16> */
.L_x_51:


//--------------------- .text._Z21sgemm_naive_coalescediiiPfS_S_ --------------------------
	.section	.text._Z21sgemm_naive_coalescediiiPfS_S_,"ax",@progbits
	.align	128
        .global         _Z21sgemm_naive_coalescediiiPfS_S_
        .type           _Z21sgemm_naive_coalescediiiPfS_S_,@function
        .size           _Z21sgemm_naive_coalescediiiPfS_S_,(.L_x_52 - _Z21sgemm_naive_coalescediiiPfS_S_)
        .other          _Z21sgemm_naive_coalescediiiPfS_S_,@"STO_CUDA_ENTRY STV_DEFAULT"
_Z21sgemm_naive_coalescediiiPfS_S_:
.text._Z21sgemm_naive_coalescediiiPfS_S_:
[----:B------:R-:W-:Y:S01]  /*0000*/  LDC R1, c[0x0][0x37c] ;  /* 0x0000df00ff017b82 */ /* 0x000fe20000000800 */
[----:B------:R-:W0:Y:S07]  /*0010*/  S2R R3, SR_TID.Y ;  /* 0x0000000000037919 */ /* 0x000e2e0000002200 */
[----:B------:R-:W1:Y:S01]  /*0020*/  S2UR UR4, SR_CTAID.X ;  /* 0x00000000000479c3 */ /* 0x000e620000002500 */
[----:B------:R-:W1:Y:S01]  /*0030*/  LDCU UR5, c[0x0][0x360] ;  /* 0x00006c00ff0577ac */ /* 0x000e620008000800 */
[----:B------:R-:W2:Y:S06]  /*0040*/  S2R R8, SR_TID.X ;  /* 0x0000000000087919 */ /* 0x000eac0000002100 */
[----:B------:R-:W0:Y:S08]  /*0050*/  S2UR UR6, SR_CTAID.Y ;  /* 0x00000000000679c3 */ /* 0x000e300000002600 */
[----:B------:R-:W0:Y:S08]  /*0060*/  LDC R0, c[0x0][0x364] ;  /* 0x0000d900ff007b82 */ /* 0x000e300000000800 */
[----:B------:R-:W3:Y:S01]  /*0070*/  LDC.64 R4, c[0x0][0x380] ;  /* 0x0000e000ff047b82 */ /* 0x000ee20000000a00 */
[----:B-1----:R-:W-:-:S06]  /*0080*/  UIMAD UR4, UR4, UR5, URZ ;  /* 0x00000005040472a4 */ /* 0x002fcc000f8e02ff */
[----:B--2---:R-:W-:Y:S01]  /*0090*/  IADD3 R2, PT, PT, R8, UR4, RZ ;  /* 0x0000000408027c10 */ /* 0x004fe2000fffe0ff */
[----:B0-----:R-:W-:-:S05]  /*00a0*/  IMAD R0, R0, UR6, R3 ;  /* 0x0000000600007c24 */ /* 0x001fca000f8e0203 */
[----:B---3--:R-:W-:-:S04]  /*00b0*/  ISETP.GE.U32.AND P0, PT, R0, R4, PT ;  /* 0x000000040000720c */ /* 0x008fc80003f06070 */
[----:B------:R-:W-:-:S13]  /*00c0*/  ISETP.GE.U32.OR P0, PT, R2, R5, P0 ;  /* 0x000000050200720c */ /* 0x000fda0000706470 */
[----:B------:R-:W-:Y:S05]  /*00d0*/  @P0 EXIT ;  /* 0x000000000000094d */ /* 0x000fea0003800000 */
[----:B------:R-:W0:Y:S01]  /*00e0*/  LDC R3, c[0x0][0x388] ;  /* 0x0000e200ff037b82 */ /* 0x000e220000000800 */
[----:B------:R-:W1:Y:S01]  /*00f0*/  LDCU.64 UR6, c[0x0][0x358] ;  /* 0x00006b00ff0677ac */ /* 0x000e620008000a00 */
[----:B------:R-:W-:Y:S01]  /*0100*/  HFMA2 R25, -RZ, RZ, 0, 0 ;  /* 0x00000000ff197431 */ /* 0x000fe200000001ff */
[----:B0-----:R-:W-:-:S13]  /*0110*/  ISETP.GE.AND P0, PT, R3, 0x1, PT ;  /* 0x000000010300780c */ /* 0x001fda0003f06270 */
[----:B-1----:R-:W-:Y:S05]  /*0120*/  @!P0 BRA `(.L_x_32) ;  /* 0x0000000800448947 */ /* 0x002fea0003800000 */
[C---:B------:R-:W-:Y:S02]  /*0130*/  ISETP.GE.U32.AND P1, PT, R3.reuse, 0x8, PT ;  /* 0x000000080300780c */ /* 0x040fe40003f26070 */
[----:B------:R-:W-:Y:S02]  /*0140*/  LOP3.LUT R6, R3, 0x7, RZ, 0xc0, !PT ;  /* 0x0000000703067812 */ /* 0x000fe400078ec0ff */
[----:B------:R-:W-:Y:S02]  /*0150*/  MOV R25, RZ ;  /* 0x000000ff00197202 */ /* 0x000fe40000000f00 */
[----:B------:R-:W-:Y:S02]  /*0160*/  ISETP.NE.AND P0, PT, R6, RZ, PT ;  /* 0x000000ff0600720c */ /* 0x000fe40003f05270 */
[----:B------:R-:W-:-:S05]  /*0170*/  MOV R7, RZ ;  /* 0x000000ff00077202 */ /* 0x000fca0000000f00 */
[----:B------:R-:W-:Y:S06]  /*0180*/  @!P1 BRA `(.L_x_33) ;  /* 0x0000000400249947 */ /* 0x000fec0003800000 */
[----:B------:R-:W-:Y:S01]  /*0190*/  LOP3.LUT R7, R3, 0x7ffffff8, RZ, 0xc0, !PT ;  /* 0x7ffffff803077812 */ /* 0x000fe200078ec0ff */
[C---:B------:R-:W-:Y:S01]  /*01a0*/  IMAD R10, R5.reuse, 0x3, R2 ;  /* 0x00000003050a7824 */ /* 0x040fe200078e0202 */
[C---:B------:R-:W-:Y:S01]  /*01b0*/  IADD3 R4, PT, PT, R5.reuse, UR4, R8 ;  /* 0x0000000405047c10 */ /* 0x040fe2000fffe008 */
[C-C-:B------:R-:W-:Y:S01]  /*01c0*/  IMAD R14, R5.reuse, 0x5, R2.reuse ;  /* 0x00000005050e7824 */ /* 0x140fe200078e0202 */
[CC--:B------:R-:W-:Y:S01]  /*01d0*/  LEA R8, R5.reuse, R2.reuse, 0x1 ;  /* 0x0000000205087211 */ /* 0x0c0fe200078e08ff */
[C-C-:B------:R-:W-:Y:S01]  /*01e0*/  IMAD R9, R5.reuse, 0x6, R2.reuse ;  /* 0x0000000605097824 */ /* 0x140fe200078e0202 */
[CC--:B------:R-:W-:Y:S01]  /*01f0*/  LEA R12, R5.reuse, R2.reuse, 0x2 ;  /* 0x00000002050c7211 */ /* 0x0c0fe200078e10ff */
[----:B------:R-:W-:Y:S01]  /*0200*/  IMAD R11, R5, 0x7, R2 ;  /* 0x00000007050b7824 */ /* 0x000fe200078e0202 */
[----:B------:R-:W-:Y:S01]  /*0210*/  MOV R25, RZ ;  /* 0x000000ff00197202 */ /* 0x000fe20000000f00 */
[----:B------:R-:W-:Y:S01]  /*0220*/  IMAD R15, R0, R3, 0x3 ;  /* 0x00000003000f7424 */ /* 0x000fe200078e0203 */
[----:B------:R-:W-:-:S02]  /*0230*/  MOV R13, R2 ;  /* 0x00000002000d7202 */ /* 0x000fc40000000f00 */
[----:B------:R-:W-:-:S07]  /*0240*/  IADD3 R24, PT, PT, -R7, RZ, RZ ;  /* 0x000000ff07187210 */ /* 0x000fce0007ffe1ff */
.L_x_34:
[----:B------:R-:W0:Y:S01]  /*0250*/  LDC.64 R20, c[0x0][0x390] ;  /* 0x0000e400ff147b82 */ /* 0x000e220000000a00 */
[----:B------:R-:W-:-:S07]  /*0260*/  IADD3 R23, PT, PT, R15, -0x3, RZ ;  /* 0xfffffffd0f177810 */ /* 0x000fce0007ffe0ff */
[----:B------:R-:W1:Y:S01]  /*0270*/  LDC.64 R16, c[0x0][0x398] ;  /* 0x0000e600ff107b82 */ /* 0x000e620000000a00 */
[----:B0-----:R-:W-:-:S06]  /*0280*/  IMAD.WIDE.U32 R22, R23, 0x4, R20 ;  /* 0x0000000417167825 */ /* 0x001fcc00078e0014 */
[----:B------:R-:W2:Y:S01]  /*0290*/  LDG.E R22, desc[UR6][R22.64] ;  /* 0x0000000616167981 */ /* 0x000ea2000c1e1900 */
[----:B-1----:R-:W-:-:S06]  /*02a0*/  IMAD.WIDE.U32 R18, R13, 0x4, R16 ;  /* 0x000000040d127825 */ /* 0x002fcc00078e0010 */
[----:B------:R-:W2:Y:S01]  /*02b0*/  LDG.E R18, desc[UR6][R18.64] ;  /* 0x0000000612127981 */ /* 0x000ea2000c1e1900 */
[----:B------:R-:W-:Y:S01]  /*02c0*/  IADD3 R27, PT, PT, R15, -0x2, RZ ;  /* 0xfffffffe0f1b7810 */ /* 0x000fe20007ffe0ff */
[----:B------:R-:W-:-:S06]  /*02d0*/  IMAD.WIDE.U32 R28, R4, 0x4, R16 ;  /* 0x00000004041c7825 */ /* 0x000fcc00078e0010 */
[----:B------:R-:W3:Y:S01]  /*02e0*/  LDG.E R28, desc[UR6][R28.64] ;  /* 0x000000061c1c7981 */ /* 0x000ee2000c1e1900 */
[----:B--2---:R-:W-:Y:S01]  /*02f0*/  FFMA R25, R22, R18, R25 ;  /* 0x0000001216197223 */ /* 0x004fe20000000019 */
[----:B------:R-:W-:Y:S01]  /*0300*/  IMAD.WIDE.U32 R22, R27, 0x4, R20 ;  /* 0x000000041b167825 */ /* 0x000fe200078e0014 */
[----:B------:R-:W-:-:S05]  /*0310*/  IADD3 R27, PT, PT, R15, -0x1, RZ ;  /* 0xffffffff0f1b7810 */ /* 0x000fca0007ffe0ff */
[----:B------:R-:W-:Y:S01]  /*0320*/  IMAD.WIDE.U32 R26, R27, 0x4, R20 ;  /* 0x000000041b1a7825 */ /* 0x000fe200078e0014 */
[----:B------:R-:W3:Y:S04]  /*0330*/  LDG.E R22, desc[UR6][R22.64] ;  /* 0x0000000616167981 */ /* 0x000ee8000c1e1900 */
[----:B------:R0:W2:Y:S02]  /*0340*/  LDG.E R18, desc[UR6][R26.64] ;  /* 0x000000061a127981 */ /* 0x0000a4000c1e1900 */
[----:B0-----:R-:W-:-:S05]  /*0350*/  IMAD.WIDE.U32 R26, R8, 0x4, R16 ;  /* 0x00000004081a7825 */ /* 0x001fca00078e0010 */
[----:B------:R-:W2:Y:S01]  /*0360*/  LDG.E R19, desc[UR6][R26.64] ;  /* 0x000000061a137981 */ /* 0x000ea2000c1e1900 */
[----:B------:R-:W-:Y:S01]  /*0370*/  IADD3 R23, PT, PT, R15, 0x1, RZ ;  /* 0x000000010f177810 */ /* 0x000fe20007ffe0ff */
[----:B---3--:R-:W-:-:S04]  /*0380*/  FFMA R25, R22, R28, R25 ;  /* 0x0000001c16197223 */ /* 0x008fc80000000019 */
[----:B--2---:R-:W-:Y:S01]  /*0390*/  FFMA R25, R18, R19, R25 ;  /* 0x0000001312197223 */ /* 0x004fe20000000019 */
[----:B------:R-:W-:-:S05]  /*03a0*/  IMAD.WIDE.U32 R18, R15, 0x4, R20 ;  /* 0x000000040f127825 */ /* 0x000fca00078e0014 */
[----:B------:R0:W2:Y:S02]  /*03b0*/  LDG.E R28, desc[UR6][R18.64] ;  /* 0x00000006121c7981 */ /* 0x0000a4000c1e1900 */
[----:B0-----:R-:W-:-:S04]  /*03c0*/  IMAD.WIDE.U32 R18, R23, 0x4, R20 ;  /* 0x0000000417127825 */ /* 0x001fc800078e0014 */
[--C-:B------:R-:W-:Y:S02]  /*03d0*/  IMAD.WIDE.U32 R22, R10, 0x4, R16.reuse ;  /* 0x000000040a167825 */ /* 0x100fe400078e0010 */
[----:B------:R-:W3:Y:S04]  /*03e0*/  LDG.E R18, desc[UR6][R18.64] ;  /* 0x0000000612127981 */ /* 0x000ee8000c1e1900 */
[----:B------:R0:W2:Y:S02]  /*03f0*/  LDG.E R29, desc[UR6][R22.64] ;  /* 0x00000006161d7981 */ /* 0x0000a4000c1e1900 */
[----:B0-----:R-:W-:-:S05]  /*0400*/  IMAD.WIDE.U32 R22, R12, 0x4, R16 ;  /* 0x000000040c167825 */ /* 0x001fca00078e0010 */
[----:B------:R0:W3:Y:S01]  /*0410*/  LDG.E R26, desc[UR6][R22.64] ;  /* 0x00000006161a7981 */ /* 0x0000e2000c1e1900 */
[C---:B------:R-:W-:Y:S02]  /*0420*/  IADD3 R27, PT, PT, R15.reuse, 0x3, RZ ;  /* 0x000000030f1b7810 */ /* 0x040fe40007ffe0ff */
[C---:B0-----:R-:W-:Y:S01]  /*0430*/  IADD3 R23, PT, PT, R15.reuse, 0x4, RZ ;  /* 0x000000040f177810 */ /* 0x041fe20007ffe0ff */
[----:B--2---:R-:W-:Y:S01]  /*0440*/  FFMA R25, R28, R29, R25 ;  /* 0x0000001d1c197223 */ /* 0x004fe20000000019 */
[----:B------:R-:W-:-:S05]  /*0450*/  IADD3 R29, PT, PT, R15, 0x2, RZ ;  /* 0x000000020f1d7810 */ /* 0x000fca0007ffe0ff */
[----:B------:R-:W-:-:S06]  /*0460*/  IMAD.WIDE.U32 R28, R29, 0x4, R20 ;  /* 0x000000041d1c7825 */ /* 0x000fcc00078e0014 */
[----:B------:R-:W2:Y:S01]  /*0470*/  LDG.E R28, desc[UR6][R28.64] ;  /* 0x000000061c1c7981 */ /* 0x000ea2000c1e1900 */
[----:B---3--:R-:W-:Y:S01]  /*0480*/  FFMA R25, R18, R26, R25 ;  /* 0x0000001a12197223 */ /* 0x008fe20000000019 */
[----:B------:R-:W-:-:S04]  /*0490*/  IMAD.WIDE.U32 R18, R14, 0x4, R16 ;  /* 0x000000040e127825 */ /* 0x000fc800078e0010 */
[--C-:B------:R-:W-:Y:S02]  /*04a0*/  IMAD.WIDE.U32 R26, R27, 0x4, R20.reuse ;  /* 0x000000041b1a7825 */ /* 0x100fe400078e0014 */
[----:B------:R-:W2:Y:S02]  /*04b0*/  LDG.E R18, desc[UR6][R18.64] ;  /* 0x0000000612127981 */ /* 0x000ea4000c1e1900 */
[----:B------:R-:W-:Y:S02]  /*04c0*/  IMAD.WIDE.U32 R20, R23, 0x4, R20 ;  /* 0x0000000417147825 */ /* 0x000fe400078e0014 */
[----:B------:R-:W3:Y:S02]  /*04d0*/  LDG.E R26, desc[UR6][R26.64] ;  /* 0x000000061a1a7981 */ /* 0x000ee4000c1e1900 */
[--C-:B------:R-:W-:Y:S02]  /*04e0*/  IMAD.WIDE.U32 R22, R9, 0x4, R16.reuse ;  /* 0x0000000409167825 */ /* 0x100fe400078e0010 */
[----:B------:R-:W4:Y:S02]  /*04f0*/  LDG.E R20, desc[UR6][R20.64] ;  /* 0x0000000614147981 */ /* 0x000f24000c1e1900 */
[----:B------:R-:W-:-:S02]  /*0500*/  IMAD.WIDE.U32 R16, R11, 0x4, R16 ;  /* 0x000000040b107825 */ /* 0x000fc400078e0010 */
[----:B------:R-:W3:Y:S04]  /*0510*/  LDG.E R23, desc[UR6][R22.64] ;  /* 0x0000000616177981 */ /* 0x000ee8000c1e1900 */
[----:B------:R-:W4:Y:S01]  /*0520*/  LDG.E R16, desc[UR6][R16.64] ;  /* 0x0000000610107981 */ /* 0x000f22000c1e1900 */
[----:B------:R-:W-:-:S04]  /*0530*/  IADD3 R24, PT, PT, R24, 0x8, RZ ;  /* 0x0000000818187810 */ /* 0x000fc80007ffe0ff */
[----:B------:R-:W-:Y:S02]  /*0540*/  ISETP.NE.AND P1, PT, R24, RZ, PT ;  /* 0x000000ff1800720c */ /* 0x000fe40003f25270 */
[----:B------:R-:W-:Y:S02]  /*0550*/  IADD3 R15, PT, PT, R15, 0x8, RZ ;  /* 0x000000080f0f7810 */ /* 0x000fe40007ffe0ff */
[C---:B------:R-:W-:Y:S02]  /*0560*/  LEA R4, R5.reuse, R4, 0x3 ;  /* 0x0000000405047211 */ /* 0x040fe400078e18ff */
[C---:B------:R-:W-:Y:S02]  /*0570*/  LEA R8, R5.reuse, R8, 0x3 ;  /* 0x0000000805087211 */ /* 0x040fe400078e18ff */
[C---:B------:R-:W-:Y:S02]  /*0580*/  LEA R10, R5.reuse, R10, 0x3 ;  /* 0x0000000a050a7211 */ /* 0x040fe400078e18ff */
[----:B------:R-:W-:-:S02]  /*0590*/  LEA R12, R5, R12, 0x3 ;  /* 0x0000000c050c7211 */ /* 0x000fc400078e18ff */
[C---:B------:R-:W-:Y:S02]  /*05a0*/  LEA R14, R5.reuse, R14, 0x3 ;  /* 0x0000000e050e7211 */ /* 0x040fe400078e18ff */
[C---:B------:R-:W-:Y:S02]  /*05b0*/  LEA R9, R5.reuse, R9, 0x3 ;  /* 0x0000000905097211 */ /* 0x040fe400078e18ff */
[C---:B------:R-:W-:Y:S02]  /*05c0*/  LEA R11, R5.reuse, R11, 0x3 ;  /* 0x0000000b050b7211 */ /* 0x040fe400078e18ff */
[----:B------:R-:W-:Y:S01]  /*05d0*/  LEA R13, R5, R13, 0x3 ;  /* 0x0000000d050d7211 */ /* 0x000fe200078e18ff */
[----:B--2---:R-:W-:-:S04]  /*05e0*/  FFMA R25, R28, R18, R25 ;  /* 0x000000121c197223 */ /* 0x004fc80000000019 */
[----:B---3--:R-:W-:-:S04]  /*05f0*/  FFMA R25, R26, R23, R25 ;  /* 0x000000171a197223 */ /* 0x008fc80000000019 */
[----:B----4-:R-:W-:Y:S01]  /*0600*/  FFMA R25, R20, R16, R25 ;  /* 0x0000001014197223 */ /* 0x010fe20000000019 */
[----:B------:R-:W-:Y:S06]  /*0610*/  @P1 BRA `(.L_x_34) ;  /* 0xfffffffc000c1947 */ /* 0x000fec000383ffff */
.L_x_33:
[----:B------:R-:W-:Y:S05]  /*0620*/  @!P0 BRA `(.L_x_32) ;  /* 0x0000000400048947 */ /* 0x000fea0003800000 */
[----:B------:R-:W-:Y:S02]  /*0630*/  ISETP.GE.U32.AND P0, PT, R6, 0x4, PT ;  /* 0x000000040600780c */ /* 0x000fe40003f06070 */
[----:B------:R-:W-:-:S04]  /*0640*/  LOP3.LUT R24, R3, 0x3, RZ, 0xc0, !PT ;  /* 0x0000000303187812 */ /* 0x000fc800078ec0ff */
[----:B------:R-:W-:-:S07]  /*0650*/  ISETP.NE.AND P1, PT, R24, RZ, PT ;  /* 0x000000ff1800720c */ /* 0x000fce0003f25270 */
[----:B------:R-:W-:Y:S06]  /*0660*/  @!P0 BRA `(.L_x_35) ;  /* 0x00000000007c8947 */ /* 0x000fec0003800000 */
[----:B------:R-:W0:Y:S01]  /*0670*/  LDC.64 R8, c[0x0][0x398] ;  /* 0x0000e600ff087b82 */ /* 0x000e220000000a00 */
[----:B------:R-:W-:Y:S02]  /*0680*/  IMAD R13, R0, R3, R7 ;  /* 0x00000003000d7224 */ /* 0x000fe400078e0207 */
[----:B------:R-:W-:-:S03]  /*0690*/  IMAD R6, R7, R5, R2 ;  /* 0x0000000507067224 */ /* 0x000fc600078e0202 */
[C---:B------:R-:W-:Y:S02]  /*06a0*/  IADD3 R21, PT, PT, R13.reuse, 0x1, RZ ;  /* 0x000000010d157810 */ /* 0x040fe40007ffe0ff */
[----:B------:R-:W1:Y:S01]  /*06b0*/  LDC.64 R10, c[0x0][0x390] ;  /* 0x0000e400ff0a7b82 */ /* 0x000e620000000a00 */
[C---:B------:R-:W-:Y:S02]  /*06c0*/  IADD3 R15, PT, PT, R13.reuse, 0x2, RZ ;  /* 0x000000020d0f7810 */ /* 0x040fe40007ffe0ff */
[----:B------:R-:W-:Y:S01]  /*06d0*/  IADD3 R27, PT, PT, R13, 0x3, RZ ;  /* 0x000000030d1b7810 */ /* 0x000fe20007ffe0ff */
[C---:B0-----:R-:W-:Y:S01]  /*06e0*/  IMAD.WIDE.U32 R18, R6.reuse, 0x4, R8 ;  /* 0x0000000406127825 */ /* 0x041fe200078e0008 */
[----:B------:R-:W-:-:S04]  /*06f0*/  IADD3 R6, PT, PT, R6, R5, RZ ;  /* 0x0000000506067210 */ /* 0x000fc80007ffe0ff */
[CC--:B------:R-:W-:Y:S01]  /*0700*/  IADD3 R14, PT, PT, R6.reuse, R5.reuse, RZ ;  /* 0x00000005060e7210 */ /* 0x0c0fe20007ffe0ff */
[--C-:B-1----:R-:W-:Y:S01]  /*0710*/  IMAD.WIDE.U32 R22, R13, 0x4, R10.reuse ;  /* 0x000000040d167825 */ /* 0x102fe200078e000a */
[----:B------:R-:W2:Y:S03]  /*0720*/  LDG.E R18, desc[UR6][R18.64] ;  /* 0x0000000612127981 */ /* 0x000ea6000c1e1900 */
[----:B------:R-:W-:Y:S01]  /*0730*/  IMAD.WIDE.U32 R20, R21, 0x4, R10 ;  /* 0x0000000415147825 */ /* 0x000fe200078e000a */
[----:B------:R-:W2:Y:S03]  /*0740*/  LDG.E R4, desc[UR6][R22.64] ;  /* 0x0000000616047981 */ /* 0x000ea6000c1e1900 */
[----:B------:R-:W-:Y:S01]  /*0750*/  IMAD.WIDE.U32 R16, R6, 0x4, R8 ;  /* 0x0000000406107825 */ /* 0x000fe200078e0008 */
[----:B------:R-:W-:Y:S01]  /*0760*/  IADD3 R29, PT, PT, R14, R5, RZ ;  /* 0x000000050e1d7210 */ /* 0x000fe20007ffe0ff */
[----:B------:R-:W3:Y:S02]  /*0770*/  LDG.E R20, desc[UR6][R20.64] ;  /* 0x0000000614147981 */ /* 0x000ee4000c1e1900 */
[----:B------:R-:W-:-:S02]  /*0780*/  IMAD.WIDE.U32 R12, R15, 0x4, R10 ;  /* 0x000000040f0c7825 */ /* 0x000fc400078e000a */
[----:B------:R-:W3:Y:S02]  /*0790*/  LDG.E R17, desc[UR6][R16.64] ;  /* 0x0000000610117981 */ /* 0x000ee4000c1e1900 */
[----:B------:R-:W-:Y:S02]  /*07a0*/  IMAD.WIDE.U32 R14, R14, 0x4, R8 ;  /* 0x000000040e0e7825 */ /* 0x000fe400078e0008 */
[----:B------:R-:W4:Y:S02]  /*07b0*/  LDG.E R13, desc[UR6][R12.64] ;  /* 0x000000060c0d7981 */ /* 0x000f24000c1e1900 */
[----:B------:R-:W-:Y:S02]  /*07c0*/  IMAD.WIDE.U32 R10, R27, 0x4, R10 ;  /* 0x000000041b0a7825 */ /* 0x000fe400078e000a */
[----:B------:R-:W4:Y:S02]  /*07d0*/  LDG.E R14, desc[UR6][R14.64] ;  /* 0x000000060e0e7981 */ /* 0x000f24000c1e1900 */
[----:B------:R-:W-:-:S02]  /*07e0*/  IMAD.WIDE.U32 R8, R29, 0x4, R8 ;  /* 0x000000041d087825 */ /* 0x000fc400078e0008 */
[----:B------:R-:W5:Y:S04]  /*07f0*/  LDG.E R11, desc[UR6][R10.64] ;  /* 0x000000060a0b7981 */ /* 0x000f68000c1e1900 */
[----:B------:R-:W5:Y:S01]  /*0800*/  LDG.E R8, desc[UR6][R8.64] ;  /* 0x0000000608087981 */ /* 0x000f62000c1e1900 */
[----:B------:R-:W-:Y:S01]  /*0810*/  IADD3 R7, PT, PT, R7, 0x4, RZ ;  /* 0x0000000407077810 */ /* 0x000fe20007ffe0ff */
[----:B--2---:R-:W-:-:S04]  /*0820*/  FFMA R25, R4, R18, R25 ;  /* 0x0000001204197223 */ /* 0x004fc80000000019 */
[----:B---3--:R-:W-:-:S04]  /*0830*/  FFMA R20, R20, R17, R25 ;  /* 0x0000001114147223 */ /* 0x008fc80000000019 */
[----:B----4-:R-:W-:-:S04]  /*0840*/  FFMA R20, R13, R14, R20 ;  /* 0x0000000e0d147223 */ /* 0x010fc80000000014 */
[----:B-----5:R-:W-:-:S07]  /*0850*/  FFMA R25, R11, R8, R20 ;  /* 0x000000080b197223 */ /* 0x020fce0000000014 */
.L_x_35:
[----:B------:R-:W-:Y:S05]  /*0860*/  @!P1 BRA `(.L_x_32) ;  /* 0x0000000000749947 */ /* 0x000fea0003800000 */
[----:B------:R-:W0:Y:S01]  /*0870*/  LDC.64 R16, c[0x0][0x390] ;  /* 0x0000e400ff107b82 */ /* 0x000e220000000a00 */
[----:B------:R-:W-:Y:S02]  /*0880*/  ISETP.NE.AND P0, PT, R24, 0x1, PT ;  /* 0x000000011800780c */ /* 0x000fe40003f05270 */
[----:B------:R-:W-:-:S04]  /*0890*/  LOP3.LUT R4, R3, 0x1, RZ, 0xc0, !PT ;  /* 0x0000000103047812 */ /* 0x000fc800078ec0ff */
[----:B------:R-:W-:Y:S01]  /*08a0*/  ISETP.NE.U32.AND P1, PT, R4, 0x1, PT ;  /* 0x000000010400780c */ /* 0x000fe20003f25070 */
[----:B------:R-:W1:Y:S06]  /*08b0*/  LDC.64 R8, c[0x0][0x398] ;  /* 0x0000e600ff087b82 */ /* 0x000e6c0000000a00 */
[----:B------:R-:W-:Y:S02]  /*08c0*/  @P0 IMAD R15, R0, R3, R7 ;  /* 0x00000003000f0224 */ /* 0x000fe400078e0207 */
[----:B------:R-:W2:Y:S01]  /*08d0*/  LDC.64 R10, c[0x0][0x390] ;  /* 0x0000e400ff0a7b82 */ /* 0x000ea20000000a00 */
[C---:B------:R-:W-:Y:S01]  /*08e0*/  @P0 IMAD R14, R7.reuse, R5, R2 ;  /* 0x00000005070e0224 */ /* 0x040fe200078e0202 */
[----:B------:R-:W-:-:S02]  /*08f0*/  @P0 IADD3 R7, PT, PT, R7, 0x2, RZ ;  /* 0x0000000207070810 */ /* 0x000fc40007ffe0ff */
[C---:B------:R-:W-:Y:S02]  /*0900*/  @P0 IADD3 R21, PT, PT, R15.reuse, 0x1, RZ ;  /* 0x000000010f150810 */ /* 0x040fe40007ffe0ff */
[----:B------:R-:W-:Y:S02]  /*0910*/  @P0 IADD3 R23, PT, PT, R14, R5, RZ ;  /* 0x000000050e170210 */ /* 0x000fe40007ffe0ff */
[----:B------:R-:W3:Y:S01]  /*0920*/  LDC.64 R12, c[0x0][0x398] ;  /* 0x0000e600ff0c7b82 */ /* 0x000ee20000000a00 */
[----:B0-----:R-:W-:-:S04]  /*0930*/  @P0 IMAD.WIDE.U32 R18, R15, 0x4, R16 ;  /* 0x000000040f120825 */ /* 0x001fc800078e0010 */
[----:B------:R-:W-:Y:S01]  /*0940*/  @!P1 IMAD R3, R0, R3, R7 ;  /* 0x0000000300039224 */ /* 0x000fe200078e0207 */
[----:B------:R-:W4:Y:S01]  /*0950*/  @P0 LDG.E R4, desc[UR6][R18.64] ;  /* 0x0000000612040981 */ /* 0x000f22000c1e1900 */
[----:B------:R-:W-:-:S04]  /*0960*/  @P0 IMAD.WIDE.U32 R16, R21, 0x4, R16 ;  /* 0x0000000415100825 */ /* 0x000fc800078e0010 */
[--C-:B-1----:R-:W-:Y:S02]  /*0970*/  @P0 IMAD.WIDE.U32 R14, R14, 0x4, R8.reuse ;  /* 0x000000040e0e0825 */ /* 0x102fe400078e0008 */
[----:B------:R-:W5:Y:S02]  /*0980*/  @P0 LDG.E R17, desc[UR6][R16.64] ;  /* 0x0000000610110981 */ /* 0x000f64000c1e1900 */
[----:B------:R-:W-:Y:S02]  /*0990*/  @P0 IMAD.WIDE.U32 R8, R23, 0x4, R8 ;  /* 0x0000000417080825 */ /* 0x000fe400078e0008 */
[----:B------:R-:W4:Y:S02]  /*09a0*/  @P0 LDG.E R14, desc[UR6][R14.64] ;  /* 0x000000060e0e0981 */ /* 0x000f24000c1e1900 */
[----:B------:R-:W-:Y:S02]  /*09b0*/  @!P1 IMAD R7, R7, R5, R2 ;  /* 0x0000000507079224 */ /* 0x000fe400078e0202 */
[----:B--2---:R-:W-:Y:S01]  /*09c0*/  @!P1 IMAD.WIDE.U32 R10, R3, 0x4, R10 ;  /* 0x00000004030a9825 */ /* 0x004fe200078e000a */
[----:B------:R-:W5:Y:S03]  /*09d0*/  @P0 LDG.E R8, desc[UR6][R8.64] ;  /* 0x0000000608080981 */ /* 0x000f66000c1e1900 */
[----:B---3--:R-:W-:-:S02]  /*09e0*/  @!P1 IMAD.WIDE.U32 R12, R7, 0x4, R12 ;  /* 0x00000004070c9825 */ /* 0x008fc400078e000c */
[----:B------:R-:W2:Y:S04]  /*09f0*/  @!P1 LDG.E R10, desc[UR6][R10.64] ;  /* 0x000000060a0a9981 */ /* 0x000ea8000c1e1900 */
[----:B------:R-:W2:Y:S01]  /*0a00*/  @!P1 LDG.E R12, desc[UR6][R12.64] ;  /* 0x000000060c0c9981 */ /* 0x000ea2000c1e1900 */
[----:B----4-:R-:W-:-:S04]  /*0a10*/  @P0 FFMA R4, R4, R14, R25 ;  /* 0x0000000e04040223 */ /* 0x010fc80000000019 */
[----:B-----5:R-:W-:-:S04]  /*0a20*/  @P0 FFMA R25, R17, R8, R4 ;  /* 0x0000000811190223 */ /* 0x020fc80000000004 */
[----:B--2---:R-:W-:-:S07]  /*0a30*/  @!P1 FFMA R25, R10, R12, R25 ;  /* 0x0000000c0a199223 */ /* 0x004fce0000000019 */
.L_x_32:
[----:B------:R-:W0:Y:S01]  /*0a40*/  LDC.64 R6, c[0x0][0x3a0] ;  /* 0x0000e800ff067b82 */ /* 0x000e220000000a00 */
[----:B------:R-:W-:-:S04]  /*0a50*/  IMAD R3, R0, R5, R2 ;  /* 0x0000000500037224 */ /* 0x000fc800078e0202 */
[----:B0-----:R-:W-:-:S05]  /*0a60*/  IMAD.WIDE.U32 R2, R3, 0x4, R6 ;  /* 0x0000000403027825 */ /* 0x001fca00078e0006 */
[----:B------:R-:W-:Y:S01]  /*0a70*/  STG.E desc[UR6][R2.64], R25 ;  /* 0x0000001902007986 */ /* 0x000fe2000c101906 */
[----:B------:R-:W-:Y:S05]  /*0a80*/  EXIT ;  /* 0x000000000000794d */ /* 0x000fea0003800000 */
.L_x_36:
        /* <DEDUP_REMOVED lines=15> */
.L_x_52:


//--------------------- .text._Z19sgemm_naive_batchediiiiPfS_S_ --------------------------
	.section	.text._Z19sgemm_naive_batchediiiiPfS_S_,"ax",@progbits
	.align	128
        .global         _Z19sgemm_naive_batchediiiiPfS_S_
        .type           _Z19sgemm_naive_batchediiiiPfS_S_,@function
        .size           _Z19sgemm_naive_batchediiiiPfS_S_,(.L_x_53 - _Z19sgemm_naive_batchediiiiPfS_S_)
        .other          _Z19sgemm_naive_batchediiiiPfS_S_,@"STO_CUDA_ENTRY STV_DEFAULT"
_Z19sgemm_naive_batchediiiiPfS_S_:
.text._Z19sgemm_naive_batchediiiiPfS_S_:
[----:B------:R-:W-:Y:S01]  /*0000*/  LDC R1, c[0x0][0x37c] ;  /* 0x0000df00ff017b82 */ /* 0x000fe20000000800 */
[----:B------:R-:W0:Y:S07]  /*0010*/  S2R R5, SR_TID.Z ;  /* 0x0000000000057919 */ /* 0x000e2e0000002300 */
[----:B------:R-:W1:Y:S01]  /*0020*/  LDC R3, c[0x0][0x360] ;  /* 0x0000d800ff037b82 */ /* 0x000e620000000800 */
[----:B------:R-:W2:Y:S01]  /*0030*/  LDCU UR5, c[0x0][0x364] ;  /* 0x00006c80ff0577ac */ /* 0x000ea20008000800 */
[----:B------:R-:W1:Y:S01]  /*0040*/  S2R R2, SR_TID.X ;  /* 0x0000000000027919 */ /* 0x000e620000002100 */
[----:B------:R-:W3:Y:S05]  /*0050*/  LDCU UR8, c[0x0][0x380] ;  /* 0x00007000ff0877ac */ /* 0x000eea0008000800 */
[----:B------:R-:W0:Y:S08]  /*0060*/  S2UR UR7, SR_CTAID.Z ;  /* 0x00000000000779c3 */ /* 0x000e300000002700 */
[----:B------:R-:W0:Y:S08]  /*0070*/  LDC R0, c[0x0][0x368] ;  /* 0x0000da00ff007b82 */ /* 0x000e300000000800 */
[----:B------:R-:W1:Y:S08]  /*0080*/  S2UR UR6, SR_CTAID.X ;  /* 0x00000000000679c3 */ /* 0x000e700000002500 */
[----:B------:R-:W2:Y:S01]  /*0090*/  S2UR UR4, SR_CTAID.Y ;  /* 0x00000000000479c3 */ /* 0x000ea20000002600 */
[----:B0-----:R-:W-:-:S05]  /*00a0*/  IMAD R0, R0, UR7, R5 ;  /* 0x0000000700007c24 */ /* 0x001fca000f8e0205 */
[----:B---3--:R-:W-:Y:S01]  /*00b0*/  ISETP.GE.U32.AND P0, PT, R0, UR8, PT ;  /* 0x0000000800007c0c */ /* 0x008fe2000bf06070 */
[----:B-1----:R-:W-:Y:S01]  /*00c0*/  IMAD R3, R3, UR6, R2 ;  /* 0x0000000603037c24 */ /* 0x002fe2000f8e0202 */
[----:B--2---:R-:W-:-:S11]  /*00d0*/  UIMAD UR4, UR4, UR5, URZ ;  /* 0x00000005040472a4 */ /* 0x004fd6000f8e02ff */
[----:B------:R-:W-:Y:S05]  /*00e0*/  @P0 EXIT ;  /* 0x000000000000094d */ /* 0x000fea0003800000 */
[----:B------:R-:W0:Y:S01]  /*00f0*/  S2R R18, SR_TID.Y ;  /* 0x0000000000127919 */ /* 0x000e220000002200 */
[----:B------:R-:W1:Y:S01]  /*0100*/  LDC R2, c[0x0][0x388] ;  /* 0x0000e200ff027b82 */ /* 0x000e620000000800 */
[----:B------:R-:W2:Y:S01]  /*0110*/  LDCU UR5, c[0x0][0x384] ;  /* 0x00007080ff0577ac */ /* 0x000ea20008000800 */
[----:B0-----:R-:W-:-:S04]  /*0120*/  IADD3 R5, PT, PT, R18, UR4, RZ ;  /* 0x0000000412057c10 */ /* 0x001fc8000fffe0ff */
[----:B-1----:R-:W-:-:S04]  /*0130*/  ISETP.GE.U32.AND P0, PT, R5, R2, PT ;  /* 0x000000020500720c */ /* 0x002fc80003f06070 */
[----:B--2---:R-:W-:-:S13]  /*0140*/  ISETP.GE.U32.OR P0, PT, R3, UR5, P0 ;  /* 0x0000000503007c0c */ /* 0x004fda0008706470 */
        /* <DEDUP_REMOVED lines=35> */
.L_x_39:
        /* <DEDUP_REMOVED lines=61> */
.L_x_38:
        /* <DEDUP_REMOVED lines=37> */
.L_x_40:
        /* <DEDUP_REMOVED lines=32> */
.L_x_37:
[----:B------:R-:W0:Y:S01]  /*0ba0*/  LDC.64 R6, c[0x0][0x3a0] ;  /* 0x0000e800ff067b82 */ /* 0x000e220000000a00 */
[----:B------:R-:W-:-:S04]  /*0bb0*/  IMAD R3, R0, UR5, R3 ;  /* 0x0000000500037c24 */ /* 0x000fc8000f8e0203 */
[----:B------:R-:W-:-:S04]  /*0bc0*/  IMAD R3, R3, R2, R5 ;  /* 0x0000000203037224 */ /* 0x000fc800078e0205 */
[----:B0-----:R-:W-:-:S05]  /*0bd0*/  IMAD.WIDE.U32 R2, R3, 0x4, R6 ;  /* 0x0000000403027825 */ /* 0x001fca00078e0006 */
[----:B------:R-:W-:Y:S01]  /*0be0*/  STG.E desc[UR6][R2.64], R20 ;  /* 0x0000001402007986 */ /* 0x000fe2000c101906 */
[----:B------:R-:W-:Y:S05]  /*0bf0*/  EXIT ;  /* 0x000000000000794d */ /* 0x000fea0003800000 */
.L_x_41:
        /* <DEDUP_REMOVED lines=16> */
.L_x_53:


//--------------------- .text._Z11sgemm_naiveiiiPfS_S_ --------------------------
	.section	.text._Z11sgemm_naiveiiiPfS_S_,"ax",@progbits
	.align	128
        .global         _Z11sgemm_naiveiiiPfS_S_
        .type           _Z11sgemm_naiveiiiPfS_S_,@function
        .size           _Z11sgemm_naiveiiiPfS_S_,(.L_x_54 - _Z11sgemm_naiveiiiPfS_S_)
        .other          _Z11sgemm_naiveiiiPfS_S_,@"STO_CUDA_ENTRY STV_DEFAULT"
_Z11sgemm_naiveiiiPfS_S_:
.text._Z11sgemm_naiveiiiPfS_S_:
[----:B------:R-:W-:Y:S01]  /*0000*/  LDC R1, c[0x0][0x37c] ;  /* 0x0000df00ff017b82 */ /* 0x000fe20000000800 */
[----:B------:R-:W0:Y:S07]  /*0010*/  S2R R8, SR_TID.Y ;  /* 0x0000000000087919 */ /* 0x000e2e0000002200 */
[----:B------:R-:W1:Y:S01]  /*0020*/  S2UR UR4, SR_CTAID.Y ;  /* 0x00000000000479c3 */ /* 0x000e620000002600 */
[----:B------:R-:W2:Y:S07]  /*0030*/  S2R R2, SR_TID.X ;  /* 0x0000000000027919 */ /* 0x000eae0000002100 */
[----:B------:R-:W2:Y:S01]  /*0040*/  LDC R3, c[0x0][0x360] ;  /* 0x0000d800ff037b82 */ /* 0x000ea20000000800 */
[----:B------:R-:W1:Y:S07]  /*0050*/  LDCU UR5, c[0x0][0x364] ;  /* 0x00006c80ff0577ac */ /* 0x000e6e0008000800 */
[----:B------:R-:W2:Y:S08]  /*0060*/  S2UR UR6, SR_CTAID.X ;  /* 0x00000000000679c3 */ /* 0x000eb00000002500 */
[----:B------:R-:W3:Y:S01]  /*0070*/  LDC.64 R4, c[0x0][0x380] ;  /* 0x0000e000ff047b82 */ /* 0x000ee20000000a00 */
[----:B-1----:R-:W-:-:S06]  /*0080*/  UIMAD UR4, UR4, UR5, URZ ;  /* 0x00000005040472a4 */ /* 0x002fcc000f8e02ff */
[----:B0-----:R-:W-:Y:S01]  /*0090*/  IADD3 R0, PT, PT, R8, UR4, RZ ;  /* 0x0000000408007c10 */ /* 0x001fe2000fffe0ff */
[----:B--2---:R-:W-:-:S03]  /*00a0*/  IMAD R3, R3, UR6, R2 ;  /* 0x0000000603037c24 */ /* 0x004fc6000f8e0202 */
        /* <DEDUP_REMOVED lines=20> */
[C---:B------:R-:W-:Y:S01]  /*01f0*/  LEA R12, R5.reuse, R0, 0x2 ;  /* 0x00000000050c7211 */ /* 0x040fe200078e10ff */
[----:B------:R-:W-:Y:S01]  /*0200*/  IMAD R11, R5, 0x7, R0 ;  /* 0x00000007050b7824 */ /* 0x000fe200078e0200 */
[----:B------:R-:W-:Y:S01]  /*0210*/  MOV R25, RZ ;  /* 0x000000ff00197202 */ /* 0x000fe20000000f00 */
[----:B------:R-:W-:Y:S01]  /*0220*/  IMAD R15, R3, R2, 0x3 ;  /* 0x00000003030f7424 */ /* 0x000fe200078e0202 */
[----:B------:R-:W-:-:S02]  /*0230*/  MOV R13, R0 ;  /* 0x00000000000d7202 */ /* 0x000fc40000000f00 */
[----:B------:R-:W-:-:S07]  /*0240*/  IADD3 R24, PT, PT, -R7, RZ, RZ ;  /* 0x000000ff07187210 */ /* 0x000fce0007ffe1ff */
.L_x_44:
        /* <DEDUP_REMOVED lines=61> */
.L_x_43:
        /* <DEDUP_REMOVED lines=36> */
.L_x_45:
        /* <DEDUP_REMOVED lines=14> */
[----:B------:R-:W-:Y:S01]  /*0940*/  @P0 IMAD.WIDE.U32 R16, R21, 0x4, R16 ;  /* 0x0000000415100825 */ /* 0x000fe200078e0010 */
[----:B------:R-:W4:Y:S03]  /*0950*/  @P0 LDG.E R4, desc[UR6][R18.64] ;  /* 0x0000000612040981 */ /* 0x000f26000c1e1900 */
[----:B-1----:R-:W-:Y:S02]  /*0960*/  @P0 IMAD.WIDE.U32 R14, R14, 0x4, R8 ;  /* 0x000000040e0e0825 */ /* 0x002fe400078e0008 */
[----:B------:R-:W5:Y:S02]  /*0970*/  @P0 LDG.E R17, desc[UR6][R16.64] ;  /* 0x0000000610110981 */ /* 0x000f64000c1e1900 */
[----:B------:R-:W-:Y:S02]  /*0980*/  @!P1 IMAD R21, R3, R2, R7 ;  /* 0x0000000203159224 */ /* 0x000fe400078e0207 */
[----:B------:R-:W-:Y:S01]  /*0990*/  @P0 IMAD.WIDE.U32 R8, R23, 0x4, R8 ;  /* 0x0000000417080825 */ /* 0x000fe200078e0008 */
[----:B------:R-:W4:Y:S03]  /*09a0*/  @P0 LDG.E R14, desc[UR6][R14.64] ;  /* 0x000000060e0e0981 */ /* 0x000f26000c1e1900 */
        /* <DEDUP_REMOVED lines=9> */
.L_x_42:
[----:B------:R-:W0:Y:S01]  /*0a40*/  LDC.64 R6, c[0x0][0x3a0] ;  /* 0x0000e800ff067b82 */ /* 0x000e220000000a00 */
[----:B------:R-:W-:-:S04]  /*0a50*/  IMAD R3, R3, R5, R0 ;  /* 0x0000000503037224 */ /* 0x000fc800078e0200 */
[----:B0-----:R-:W-:-:S05]  /*0a60*/  IMAD.WIDE.U32 R2, R3, 0x4, R6 ;  /* 0x0000000403027825 */ /* 0x001fca00078e0006 */
[----:B------:R-:W-:Y:S01]  /*0a70*/  STG.E desc[UR6][R2.64], R25 ;  /* 0x0000001902007986 */ /* 0x000fe2000c101906 */
[----:B------:R-:W-:Y:S05]  /*0a80*/  EXIT ;  /* 0x000000000000794d */ /* 0x000fea0003800000 */
.L_x_46:
        /* <DEDUP_REMOVED lines=15> */
.L_x_54:


//--------------------- .nv.global.init           --------------------------
	.section	.nv.global.init,"aw",@progbits
.nv.global.init:
	.type		$str,@object
	.size		$str,($str$1 - $str)
$str:
        /*0000*/ 	.byte	0x62, 0x6c, 0x6f, 0x63, 0x6b, 0x73, 0x69, 0x7a, 0x65, 0x20, 0x3d, 0x3d, 0x20, 0x74, 0x69, 0x6c
        /*0010*/ 	.byte	0x65, 0x73, 0x69, 0x7a, 0x65, 0x00
	.type		$str$1,@object
	.size		$str$1,($str$2 - $str$1)
$str$1:
        /*0016*/ 	.byte	0x2f, 0x74, 0x6d, 0x70, 0x2f, 0x73, 0x61, 0x73, 0x73, 0x5f, 0x63, 0x75, 0x5f, 0x69, 0x79, 0x66
        /*0026*/ 	.byte	0x72, 0x64, 0x69, 0x68, 0x77, 0x2f, 0x6b, 0x2e, 0x63, 0x75, 0x00
	.type		$str$2,@object
	.size		$str$2,(__unnamed_2 - $str$2)
$str$2:
        /*0031*/ 	.byte	0x6e, 0x75, 0x6d, 0x54, 0x68, 0x72, 0x65, 0x61, 0x64, 0x73, 0x42, 0x6c, 0x6f, 0x63, 0x6b, 0x74
        /*0041*/ 	.byte	0x69, 0x6c, 0x65, 0x20, 0x3d, 0x3d, 0x20, 0x62, 0x6c, 0x6f, 0x63, 0x6b, 0x44, 0x69, 0x6d, 0x2e
        /*0051*/ 	.byte	0x78, 0x00
	.type		__unnamed_2,@object
	.size		__unnamed_2,(__unnamed_1 - __unnamed_2)
__unnamed_2:
        /*0053*/ 	.byte	0x76, 0x6f, 0x69, 0x64, 0x20, 0x73, 0x67, 0x65, 0x6d, 0x6d, 0x32, 0x44, 0x42, 0x6c, 0x6f, 0x63
        /*0063*/ 	.byte	0x6b, 0x74, 0x69, 0x6c, 0x69, 0x6e, 0x67, 0x28, 0x69, 0x6e, 0x74, 0x2c, 0x20, 0x69, 0x6e, 0x74
        /*0073*/ 	.byte	0x2c, 0x20, 0x69, 0x6e, 0x74, 0x2c, 0x20, 0x63, 0x6f, 0x6e, 0x73, 0x74, 0x20, 0x66, 0x6c, 0x6f
        /*0083*/ 	.byte	0x61, 0x74, 0x20, 0x2a, 0x2c, 0x20, 0x63, 0x6f, 0x6e, 0x73, 0x74, 0x20, 0x66, 0x6c, 0x6f, 0x61
        /*0093*/ 	.byte	0x74, 0x20, 0x2a, 0x2c, 0x20, 0x66, 0x6c, 0x6f, 0x61, 0x74, 0x20, 0x2a, 0x29, 0x00
	.type		__unnamed_1,@object
	.size		__unnamed_1,(__unnamed_3 - __unnamed_1)
__unnamed_1:
        /*00a1*/ 	.byte	0x76, 0x6f, 0x69, 0x64, 0x20, 0x73, 0x67, 0x65, 0x6d, 0x6d, 0x5f, 0x6e, 0x61, 0x69, 0x76, 0x65
        /*00b1*/ 	.byte	0x5f, 0x63, 0x6f, 0x61, 0x6c, 0x65, 0x73, 0x63, 0x65, 0x64, 0x5f, 0x74, 0x69, 0x6c, 0x65, 0x64
        /*00c1*/ 	.byte	0x5f, 0x62, 0x61, 0x74, 0x63, 0x68, 0x65, 0x64, 0x28, 0x69, 0x6e, 0x74, 0x2c, 0x20, 0x69, 0x6e
        /*00d1*/ 	.byte	0x74, 0x2c, 0x20, 0x69, 0x6e, 0x74, 0x2c, 0x20, 0x69, 0x6e, 0x74, 0x2c, 0x20, 0x66, 0x6c, 0x6f
        /*00e1*/ 	.byte	0x61, 0x74, 0x20, 0x2a, 0x2c, 0x20, 0x66, 0x6c, 0x6f, 0x61, 0x74, 0x20, 0x2a, 0x2c, 0x20, 0x66
        /*00f1*/ 	.byte	0x6c, 0x6f, 0x61, 0x74, 0x20, 0x2a, 0x29, 0x00
	.type		__unnamed_3,@object
	.size		__unnamed_3,(.L_2 - __unnamed_3)
__unnamed_3:
        /*00f9*/ 	.byte	0x76, 0x6f, 0x69, 0x64, 0x20, 0x73, 0x67, 0x65, 0x6d, 0x6d, 0x32, 0x44, 0x42, 0x6c, 0x6f, 0x63
        /*0109*/ 	.byte	0x6b, 0x74, 0x69, 0x6c, 0x69, 0x6e, 0x67, 0x5f, 0x62, 0x61, 0x74, 0x63, 0x68, 0x65, 0x64, 0x28
        /*0119*/ 	.byte	0x69, 0x6e, 0x74, 0x2c, 0x20, 0x69, 0x6e, 0x74, 0x2c, 0x20, 0x69, 0x6e, 0x74, 0x2c, 0x20, 0x69
        /*0129*/ 	.byte	0x6e, 0x74, 0x2c, 0x20, 0x63, 0x6f, 0x6e, 0x73, 0x74, 0x20, 0x66, 0x6c, 0x6f, 0x61, 0x74, 0x20
        /*0139*/ 	.byte	0x2a, 0x2c, 0x20, 0x63, 0x6f, 0x6e, 0x73, 0x74, 0x20, 0x66, 0x6c, 0x6f, 0x61, 0x74, 0x20, 0x2a
        /*0149*/ 	.byte	0x2c, 0x20, 0x66, 0x6c, 0x6f, 0x61, 0x74, 0x20, 0x2a, 0x29, 0x00
.L_2:


//--------------------- .nv.shared._Z26sgemm2DBlocktiling_batchediiiiPKfS0_Pf --------------------------
	.section	.nv.shared._Z26sgemm2DBlocktiling_batchediiiiPKfS0_Pf,"aw",@nobits
	.sectionflags	@""
	.align	4
.nv.shared._Z26sgemm2DBlocktiling_batchediiiiPKfS0_Pf:
	.zero		5120


//--------------------- .nv.shared.reserved.0     --------------------------
	.section	.nv.shared.reserved.0,"aw",@nobits
	.weak		__nv_reservedSMEM_offset_0_alias
	.size		__nv_reservedSMEM_offset_0_alias, 0, 64
	.other		__nv_reservedSMEM_offset_0_alias,@"STO_CUDA_RESERVED_SHARED STV_DEFAULT"
__nv_reservedSMEM_offset_0_alias:
	.zero		0
	.zero		64


//--------------------- .nv.shared._Z18sgemm2DBlocktilingiiiPKfS0_Pf --------------------------
	.section	.nv.shared._Z18sgemm2DBlocktilingiiiPKfS0_Pf,"aw",@nobits
	.sectionflags	@""
	.align	4
.nv.shared._Z18sgemm2DBlocktilingiiiPKfS0_Pf:
	.zero		5120


//--------------------- .nv.shared._Z35sgemm_naive_coalesced_tiled_batchediiiiPfS_S_ --------------------------
	.section	.nv.shared._Z35sgemm_naive_coalesced_tiled_batchediiiiPfS_S_,"aw",@nobits
	.sectionflags	@""
	.align	4
.nv.shared._Z35sgemm_naive_coalesced_tiled_batchediiiiPfS_S_:
	.zero		9216


//--------------------- .nv.shared._Z27sgemm_naive_coalesced_tilediiiPfS_S_ --------------------------
	.section	.nv.shared._Z27sgemm_naive_coalesced_tilediiiPfS_S_,"aw",@nobits
	.sectionflags	@""
	.align	4
.nv.shared._Z27sgemm_naive_coalesced_tilediiiPfS_S_:
	.zero		9216


//--------------------- .nv.constant0._Z26sgemm2DBlocktiling_batchediiiiPKfS0_Pf --------------------------
	.section	.nv.constant0._Z26sgemm2DBlocktiling_batchediiiiPKfS0_Pf,"a",@progbits
	.sectionflags	@""
	.align	4
.nv.constant0._Z26sgemm2DBlocktiling_batchediiiiPKfS0_Pf:
	.zero		936


//--------------------- .nv.constant0._Z18sgemm2DBlocktilingiiiPKfS0_Pf --------------------------
	.section	.nv.constant0._Z18sgemm2DBlocktilingiiiPKfS0_Pf,"a",@progbits
	.sectionflags	@""
	.align	4
.nv.constant0._Z18sgemm2DBlocktilingiiiPKfS0_Pf:
	.zero		936


//--------------------- .nv.constant0._Z35sgemm_naive_coalesced_tiled_batchediiiiPfS_S_ --------------------------
	.section	.nv.constant0._Z35sgemm_naive_coalesced_tiled_batchediiiiPfS_S_,"a",@progbits
	.sectionflags	@""
	.align	4
.nv.constant0._Z35sgemm_naive_coalesced_tiled_batchediiiiPfS_S_:
	.zero		936


//--------------------- .nv.constant0._Z27sgemm_naive_coalesced_tilediiiPfS_S_ --------------------------
	.section	.nv.constant0._Z27sgemm_naive_coalesced_tilediiiPfS_S_,"a",@progbits
	.sectionflags	@""
	.align	4
.nv.constant0._Z27sgemm_naive_coalesced_tilediiiPfS_S_:
	.zero		936


//--------------------- .nv.constant0._Z29sgemm_naive_coalesced_batchediiiiPfS_S_ --------------------------
	.section	.nv.constant0._Z29sgemm_naive_coalesced_batchediiiiPfS_S_,"a",@progbits
	.sectionflags	@""
	.align	4
.nv.constant0._Z29sgemm_naive_coalesced_batchediiiiPfS_S_:
	.zero		936


//--------------------- .nv.constant0._Z21sgemm_naive_coalescediiiPfS_S_ --------------------------
	.section	.nv.constant0._Z21sgemm_naive_coalescediiiPfS_S_,"a",@progbits
	.sectionflags	@""
	.align	4
.nv.constant0._Z21sgemm_naive_coalescediiiPfS_S_:
	.zero		936


//--------------------- .nv.constant0._Z19sgemm_naive_batchediiiiPfS_S_ --------------------------
	.section	.nv.constant0._Z19sgemm_naive_batchediiiiPfS_S_,"a",@progbits
	.sectionflags	@""
	.align	4
.nv.constant0._Z19sgemm_naive_batchediiiiPfS_S_:
	.zero		936


//--------------------- .nv.constant0._Z11sgemm_naiveiiiPfS_S_ --------------------------
	.section	.nv.constant0._Z11sgemm_naiveiiiPfS_S_,"a",@progbits
	.sectionflags	@""
	.align	4
.nv.constant0._Z11sgemm_naiveiiiPfS_S_:
	.zero		936


//--------------------- SYMBOLS --------------------------

	.type		.nv.reservedSmem.offset0,@object
	.size		.nv.reservedSmem.offset0,0x4
	.type		.nv.reservedSmem.cap,@object
	.size		.nv.reservedSmem.cap,0x4
	.type		__assertfail,@function
